//
// Generated by NVIDIA NVVM Compiler
//
// Compiler Build ID: CL-36424714
// Cuda compilation tools, release 13.0, V13.0.88
// Based on NVVM 20.0.0
//

.version 9.0
.target sm_100
.address_size 64

	// .globl	_Z21periodogram_frequencyPdS_S_S_dmm

.visible .entry _Z21periodogram_frequencyPdS_S_S_dmm(
	.param .u64 .ptr .align 1 _Z21periodogram_frequencyPdS_S_S_dmm_param_0,
	.param .u64 .ptr .align 1 _Z21periodogram_frequencyPdS_S_S_dmm_param_1,
	.param .u64 .ptr .align 1 _Z21periodogram_frequencyPdS_S_S_dmm_param_2,
	.param .u64 .ptr .align 1 _Z21periodogram_frequencyPdS_S_S_dmm_param_3,
	.param .f64 _Z21periodogram_frequencyPdS_S_S_dmm_param_4,
	.param .u64 _Z21periodogram_frequencyPdS_S_S_dmm_param_5,
	.param .u64 _Z21periodogram_frequencyPdS_S_S_dmm_param_6
)
{
	.reg .pred 	%p<19>;
	.reg .b32 	%r<53>;
	.reg .b64 	%rd<43>;
	.reg .b64 	%fd<178>;

	ld.param.u64 	%rd17, [_Z21periodogram_frequencyPdS_S_S_dmm_param_0];
	ld.param.u64 	%rd18, [_Z21periodogram_frequencyPdS_S_S_dmm_param_1];
	ld.param.u64 	%rd14, [_Z21periodogram_frequencyPdS_S_S_dmm_param_2];
	ld.param.u64 	%rd16, [_Z21periodogram_frequencyPdS_S_S_dmm_param_5];
	ld.param.u64 	%rd19, [_Z21periodogram_frequencyPdS_S_S_dmm_param_6];
	cvta.to.global.u64 	%rd1, %rd18;
	cvta.to.global.u64 	%rd2, %rd17;
	mov.u32 	%r1, %tid.x;
	mov.u32 	%r2, %ctaid.x;
	mov.u32 	%r3, %ntid.x;
	mad.lo.s32 	%r4, %r2, %r3, %r1;
	cvt.s64.s32 	%rd3, %r4;
	setp.le.u64 	%p1, %rd19, %rd3;
	@%p1 bra 	$L__BB0_14;
	cvta.to.global.u64 	%rd20, %rd14;
	shl.b64 	%rd21, %rd3, 3;
	add.s64 	%rd22, %rd20, %rd21;
	ld.global.f64 	%fd53, [%rd22];
	add.f64 	%fd1, %fd53, %fd53;
	setp.eq.s64 	%p2, %rd16, 0;
	mov.f64 	%fd164, 0d0000000000000000;
	mov.f64 	%fd165, %fd164;
	mov.f64 	%fd166, %fd164;
	mov.f64 	%fd167, %fd164;
	@%p2 bra 	$L__BB0_13;
	setp.eq.s64 	%p3, %rd16, 1;
	mov.f64 	%fd167, 0d0000000000000000;
	mov.b64 	%rd42, 0;
	mov.f64 	%fd166, %fd167;
	mov.f64 	%fd165, %fd167;
	mov.f64 	%fd164, %fd167;
	@%p3 bra 	$L__BB0_9;
	and.b64  	%rd42, %rd16, -2;
	add.s64 	%rd40, %rd2, 8;
	add.s64 	%rd39, %rd1, 8;
	mov.f64 	%fd167, 0d0000000000000000;
	mov.u64 	%rd41, %rd42;
$L__BB0_4:
	ld.global.f64 	%fd57, [%rd40+-8];
	mul.f64 	%fd58, %fd1, %fd57;
	{
	.reg .b32 %temp; 
	mov.b64 	{%temp, %r5}, %fd58;
	}
	shl.b32 	%r6, %r5, 1;
	setp.gt.u32 	%p4, %r6, -2038431744;
	mov.f64 	%fd59, 0d0000000000000000;
	mul.rn.f64 	%fd60, %fd58, %fd59;
	selp.f64 	%fd6, %fd60, %fd58, %p4;
	{
	.reg .b32 %temp; 
	mov.b64 	{%r7, %temp}, %fd6;
	}
	{
	.reg .b32 %temp; 
	mov.b64 	{%temp, %r8}, %fd6;
	}
	add.s32 	%r9, %r8, 1048576;
	mov.b64 	%fd61, {%r7, %r9};
	cvt.rni.f64.f64 	%fd62, %fd61;
	cvt.rzi.s64.f64 	%rd24, %fd62;
	cvt.u32.u64 	%r10, %rd24;
	fma.rn.f64 	%fd63, %fd62, 0dBFE0000000000000, %fd6;
	mul.f64 	%fd64, %fd63, 0d3CA1A62633145C07;
	fma.rn.f64 	%fd65, %fd63, 0d400921FB54442D18, %fd64;
	mul.rn.f64 	%fd66, %fd65, %fd65;
	fma.rn.f64 	%fd67, %fd66, 0dBDA8FF8320FD8164, 0d3E21EEA7C1EF8528;
	fma.rn.f64 	%fd68, %fd67, %fd66, 0dBE927E4F8E06E6D9;
	fma.rn.f64 	%fd69, %fd68, %fd66, 0d3EFA01A019DDBCE9;
	fma.rn.f64 	%fd70, %fd69, %fd66, 0dBF56C16C16C15D47;
	fma.rn.f64 	%fd71, %fd70, %fd66, 0d3FA5555555555551;
	fma.rn.f64 	%fd72, %fd71, %fd66, 0dBFE0000000000000;
	fma.rn.f64 	%fd73, %fd72, %fd66, 0d3FF0000000000000;
	fma.rn.f64 	%fd74, %fd66, 0d3DE5DB65F9785EBA, 0dBE5AE5F12CB0D246;
	fma.rn.f64 	%fd75, %fd74, %fd66, 0d3EC71DE369ACE392;
	fma.rn.f64 	%fd76, %fd75, %fd66, 0dBF2A01A019DB62A1;
	fma.rn.f64 	%fd77, %fd76, %fd66, 0d3F81111111110818;
	fma.rn.f64 	%fd78, %fd77, %fd66, 0dBFC5555555555554;
	fma.rn.f64 	%fd79, %fd78, %fd66, 0d0000000000000000;
	fma.rn.f64 	%fd80, %fd79, %fd65, %fd65;
	and.b64  	%rd25, %rd24, 1;
	setp.eq.b64 	%p5, %rd25, 1;
	{
	.reg .b32 %temp; 
	mov.b64 	{%temp, %r11}, %fd80;
	}
	{
	.reg .b32 %temp; 
	mov.b64 	{%r12, %temp}, %fd80;
	}
	xor.b32  	%r13, %r11, -2147483648;
	mov.b64 	%fd81, {%r12, %r13};
	selp.f64 	%fd160, %fd73, %fd80, %p5;
	selp.f64 	%fd161, %fd81, %fd73, %p5;
	and.b32  	%r14, %r10, 2;
	setp.eq.s32 	%p6, %r14, 0;
	@%p6 bra 	$L__BB0_6;
	{
	.reg .b32 %temp; 
	mov.b64 	{%temp, %r15}, %fd160;
	}
	{
	.reg .b32 %temp; 
	mov.b64 	{%r16, %temp}, %fd160;
	}
	xor.b32  	%r17, %r15, -2147483648;
	mov.b64 	%fd160, {%r16, %r17};
	{
	.reg .b32 %temp; 
	mov.b64 	{%temp, %r18}, %fd161;
	}
	{
	.reg .b32 %temp; 
	mov.b64 	{%r19, %temp}, %fd161;
	}
	xor.b32  	%r20, %r18, -2147483648;
	mov.b64 	%fd161, {%r19, %r20};
$L__BB0_6:
	mov.f64 	%fd82, 0d0000000000000000;
	add.rn.f64 	%fd83, %fd161, %fd82;
	cvt.rzi.f64.f64 	%fd84, %fd6;
	setp.eq.f64 	%p7, %fd6, %fd84;
	mul.rn.f64 	%fd85, %fd6, %fd82;
	selp.f64 	%fd86, %fd85, %fd160, %p7;
	ld.global.f64 	%fd87, [%rd39+-8];
	fma.rn.f64 	%fd13, %fd87, %fd83, %fd164;
	fma.rn.f64 	%fd14, %fd83, %fd83, %fd165;
	fma.rn.f64 	%fd15, %fd87, %fd86, %fd166;
	fma.rn.f64 	%fd16, %fd86, %fd86, %fd167;
	ld.global.f64 	%fd88, [%rd40];
	mul.f64 	%fd89, %fd1, %fd88;
	{
	.reg .b32 %temp; 
	mov.b64 	{%temp, %r21}, %fd89;
	}
	shl.b32 	%r22, %r21, 1;
	setp.gt.u32 	%p8, %r22, -2038431744;
	mul.rn.f64 	%fd90, %fd89, %fd82;
	selp.f64 	%fd17, %fd90, %fd89, %p8;
	{
	.reg .b32 %temp; 
	mov.b64 	{%r23, %temp}, %fd17;
	}
	{
	.reg .b32 %temp; 
	mov.b64 	{%temp, %r24}, %fd17;
	}
	add.s32 	%r25, %r24, 1048576;
	mov.b64 	%fd91, {%r23, %r25};
	cvt.rni.f64.f64 	%fd92, %fd91;
	cvt.rzi.s64.f64 	%rd26, %fd92;
	cvt.u32.u64 	%r26, %rd26;
	fma.rn.f64 	%fd93, %fd92, 0dBFE0000000000000, %fd17;
	mul.f64 	%fd94, %fd93, 0d3CA1A62633145C07;
	fma.rn.f64 	%fd95, %fd93, 0d400921FB54442D18, %fd94;
	mul.rn.f64 	%fd96, %fd95, %fd95;
	fma.rn.f64 	%fd97, %fd96, 0dBDA8FF8320FD8164, 0d3E21EEA7C1EF8528;
	fma.rn.f64 	%fd98, %fd97, %fd96, 0dBE927E4F8E06E6D9;
	fma.rn.f64 	%fd99, %fd98, %fd96, 0d3EFA01A019DDBCE9;
	fma.rn.f64 	%fd100, %fd99, %fd96, 0dBF56C16C16C15D47;
	fma.rn.f64 	%fd101, %fd100, %fd96, 0d3FA5555555555551;
	fma.rn.f64 	%fd102, %fd101, %fd96, 0dBFE0000000000000;
	fma.rn.f64 	%fd103, %fd102, %fd96, 0d3FF0000000000000;
	fma.rn.f64 	%fd104, %fd96, 0d3DE5DB65F9785EBA, 0dBE5AE5F12CB0D246;
	fma.rn.f64 	%fd105, %fd104, %fd96, 0d3EC71DE369ACE392;
	fma.rn.f64 	%fd106, %fd105, %fd96, 0dBF2A01A019DB62A1;
	fma.rn.f64 	%fd107, %fd106, %fd96, 0d3F81111111110818;
	fma.rn.f64 	%fd108, %fd107, %fd96, 0dBFC5555555555554;
	fma.rn.f64 	%fd109, %fd108, %fd96, 0d0000000000000000;
	fma.rn.f64 	%fd110, %fd109, %fd95, %fd95;
	and.b64  	%rd27, %rd26, 1;
	setp.eq.b64 	%p9, %rd27, 1;
	{
	.reg .b32 %temp; 
	mov.b64 	{%temp, %r27}, %fd110;
	}
	{
	.reg .b32 %temp; 
	mov.b64 	{%r28, %temp}, %fd110;
	}
	xor.b32  	%r29, %r27, -2147483648;
	mov.b64 	%fd111, {%r28, %r29};
	selp.f64 	%fd162, %fd103, %fd110, %p9;
	selp.f64 	%fd163, %fd111, %fd103, %p9;
	and.b32  	%r30, %r26, 2;
	setp.eq.s32 	%p10, %r30, 0;
	@%p10 bra 	$L__BB0_8;
	{
	.reg .b32 %temp; 
	mov.b64 	{%temp, %r31}, %fd162;
	}
	{
	.reg .b32 %temp; 
	mov.b64 	{%r32, %temp}, %fd162;
	}
	xor.b32  	%r33, %r31, -2147483648;
	mov.b64 	%fd162, {%r32, %r33};
	{
	.reg .b32 %temp; 
	mov.b64 	{%temp, %r34}, %fd163;
	}
	{
	.reg .b32 %temp; 
	mov.b64 	{%r35, %temp}, %fd163;
	}
	xor.b32  	%r36, %r34, -2147483648;
	mov.b64 	%fd163, {%r35, %r36};
$L__BB0_8:
	mov.f64 	%fd112, 0d0000000000000000;
	add.rn.f64 	%fd113, %fd163, %fd112;
	cvt.rzi.f64.f64 	%fd114, %fd17;
	setp.eq.f64 	%p11, %fd17, %fd114;
	mul.rn.f64 	%fd115, %fd17, %fd112;
	selp.f64 	%fd116, %fd115, %fd162, %p11;
	ld.global.f64 	%fd117, [%rd39];
	fma.rn.f64 	%fd164, %fd117, %fd113, %fd13;
	fma.rn.f64 	%fd165, %fd113, %fd113, %fd14;
	fma.rn.f64 	%fd166, %fd117, %fd116, %fd15;
	fma.rn.f64 	%fd167, %fd116, %fd116, %fd16;
	add.s64 	%rd41, %rd41, -2;
	add.s64 	%rd40, %rd40, 16;
	add.s64 	%rd39, %rd39, 16;
	setp.ne.s64 	%p12, %rd41, 0;
	@%p12 bra 	$L__BB0_4;
$L__BB0_9:
	and.b64  	%rd28, %rd16, 1;
	setp.eq.b64 	%p13, %rd28, 1;
	not.pred 	%p14, %p13;
	@%p14 bra 	$L__BB0_13;
	shl.b64 	%rd29, %rd42, 3;
	add.s64 	%rd30, %rd2, %rd29;
	ld.global.f64 	%fd118, [%rd30];
	mul.f64 	%fd119, %fd1, %fd118;
	{
	.reg .b32 %temp; 
	mov.b64 	{%temp, %r37}, %fd119;
	}
	shl.b32 	%r38, %r37, 1;
	setp.gt.u32 	%p15, %r38, -2038431744;
	mov.f64 	%fd120, 0d0000000000000000;
	mul.rn.f64 	%fd121, %fd119, %fd120;
	selp.f64 	%fd36, %fd121, %fd119, %p15;
	{
	.reg .b32 %temp; 
	mov.b64 	{%r39, %temp}, %fd36;
	}
	{
	.reg .b32 %temp; 
	mov.b64 	{%temp, %r40}, %fd36;
	}
	add.s32 	%r41, %r40, 1048576;
	mov.b64 	%fd122, {%r39, %r41};
	cvt.rni.f64.f64 	%fd123, %fd122;
	cvt.rzi.s64.f64 	%rd31, %fd123;
	cvt.u32.u64 	%r42, %rd31;
	fma.rn.f64 	%fd124, %fd123, 0dBFE0000000000000, %fd36;
	mul.f64 	%fd125, %fd124, 0d3CA1A62633145C07;
	fma.rn.f64 	%fd126, %fd124, 0d400921FB54442D18, %fd125;
	mul.rn.f64 	%fd127, %fd126, %fd126;
	fma.rn.f64 	%fd128, %fd127, 0dBDA8FF8320FD8164, 0d3E21EEA7C1EF8528;
	fma.rn.f64 	%fd129, %fd128, %fd127, 0dBE927E4F8E06E6D9;
	fma.rn.f64 	%fd130, %fd129, %fd127, 0d3EFA01A019DDBCE9;
	fma.rn.f64 	%fd131, %fd130, %fd127, 0dBF56C16C16C15D47;
	fma.rn.f64 	%fd132, %fd131, %fd127, 0d3FA5555555555551;
	fma.rn.f64 	%fd133, %fd132, %fd127, 0dBFE0000000000000;
	fma.rn.f64 	%fd134, %fd133, %fd127, 0d3FF0000000000000;
	fma.rn.f64 	%fd135, %fd127, 0d3DE5DB65F9785EBA, 0dBE5AE5F12CB0D246;
	fma.rn.f64 	%fd136, %fd135, %fd127, 0d3EC71DE369ACE392;
	fma.rn.f64 	%fd137, %fd136, %fd127, 0dBF2A01A019DB62A1;
	fma.rn.f64 	%fd138, %fd137, %fd127, 0d3F81111111110818;
	fma.rn.f64 	%fd139, %fd138, %fd127, 0dBFC5555555555554;
	fma.rn.f64 	%fd140, %fd139, %fd127, 0d0000000000000000;
	fma.rn.f64 	%fd141, %fd140, %fd126, %fd126;
	and.b64  	%rd32, %rd31, 1;
	setp.eq.b64 	%p16, %rd32, 1;
	{
	.reg .b32 %temp; 
	mov.b64 	{%temp, %r43}, %fd141;
	}
	{
	.reg .b32 %temp; 
	mov.b64 	{%r44, %temp}, %fd141;
	}
	xor.b32  	%r45, %r43, -2147483648;
	mov.b64 	%fd142, {%r44, %r45};
	selp.f64 	%fd172, %fd134, %fd141, %p16;
	selp.f64 	%fd173, %fd142, %fd134, %p16;
	and.b32  	%r46, %r42, 2;
	setp.eq.s32 	%p17, %r46, 0;
	@%p17 bra 	$L__BB0_12;
	{
	.reg .b32 %temp; 
	mov.b64 	{%temp, %r47}, %fd172;
	}
	{
	.reg .b32 %temp; 
	mov.b64 	{%r48, %temp}, %fd172;
	}
	xor.b32  	%r49, %r47, -2147483648;
	mov.b64 	%fd172, {%r48, %r49};
	{
	.reg .b32 %temp; 
	mov.b64 	{%temp, %r50}, %fd173;
	}
	{
	.reg .b32 %temp; 
	mov.b64 	{%r51, %temp}, %fd173;
	}
	xor.b32  	%r52, %r50, -2147483648;
	mov.b64 	%fd173, {%r51, %r52};
$L__BB0_12:
	mov.f64 	%fd143, 0d0000000000000000;
	add.rn.f64 	%fd144, %fd173, %fd143;
	cvt.rzi.f64.f64 	%fd145, %fd36;
	setp.eq.f64 	%p18, %fd36, %fd145;
	mul.rn.f64 	%fd146, %fd36, %fd143;
	selp.f64 	%fd147, %fd146, %fd172, %p18;
	add.s64 	%rd34, %rd1, %rd29;
	ld.global.f64 	%fd148, [%rd34];
	fma.rn.f64 	%fd164, %fd148, %fd144, %fd164;
	fma.rn.f64 	%fd165, %fd144, %fd144, %fd165;
	fma.rn.f64 	%fd166, %fd148, %fd147, %fd166;
	fma.rn.f64 	%fd167, %fd147, %fd147, %fd167;
$L__BB0_13:
	ld.param.f64 	%fd155, [_Z21periodogram_frequencyPdS_S_S_dmm_param_4];
	ld.param.u64 	%rd38, [_Z21periodogram_frequencyPdS_S_S_dmm_param_3];
	mul.f64 	%fd149, %fd164, %fd164;
	mul.f64 	%fd150, %fd166, %fd166;
	div.rn.f64 	%fd151, %fd149, %fd165;
	div.rn.f64 	%fd152, %fd150, %fd167;
	add.f64 	%fd153, %fd151, %fd152;
	mul.f64 	%fd154, %fd155, %fd153;
	cvta.to.global.u64 	%rd35, %rd38;
	shl.b64 	%rd36, %rd3, 3;
	add.s64 	%rd37, %rd35, %rd36;
	st.global.f64 	[%rd37], %fd154;
$L__BB0_14:
	ret;

}


// ===== COMPILED SASS (sm_100) =====

	.target	sm_100

	.elftype	@"ET_EXEC"


//--------------------- .note.nv.tkinfo           --------------------------
	.section	.note.nv.tkinfo,"",@"SHT_NOTE"
	.sectionflags	@"SHF_NOTE_NV_TKINFO"
	.tkinfo
        /*0018*/ 	.word	0x00000002
        /*0030*/ 	.string	""
        /*0030*/ 	.string	"ptxas"
        /*0030*/ 	.string	"Cuda compilation tools, release 13.0, V13.0.88"
        /*0030*/ 	.string	"Build cuda_13.0.r13.0/compiler.36424714_0"
        /*0030*/ 	.string	"-arch sm_100 -m 64 "



//--------------------- .note.nv.cuinfo           --------------------------
	.section	.note.nv.cuinfo,"",@"SHT_NOTE"
	.sectionflags	@"SHF_NOTE_NV_CUINFO"
        /*0018*/ 	.short	0x0002
        /*001a*/ 	.short	0x0064
        /*001c*/ 	.short	0x0082
	.zero		2


//--------------------- .nv.info                  --------------------------
	.section	.nv.info,"",@"SHT_CUDA_INFO"
	.align	4


	//----- nvinfo : EIATTR_REGCOUNT
	.align		4
        /*0000*/ 	.byte	0x04, 0x2f
        /*0002*/ 	.short	(.L_1 - .L_0)
	.align		4
.L_0:
        /*0004*/ 	.word	index@(_Z21periodogram_frequencyPdS_S_S_dmm)
        /*0008*/ 	.word	0x00000028


	//----- nvinfo : EIATTR_FRAME_SIZE
	.align		4
.L_1:
        /*000c*/ 	.byte	0x04, 0x11
        /*000e*/ 	.short	(.L_3 - .L_2)
	.align		4
.L_2:
        /*0010*/ 	.word	index@($__internal_0_$__cuda_sm20_div_rn_f64_full)
        /*0014*/ 	.word	0x00000000


	//----- nvinfo : EIATTR_FRAME_SIZE
	.align		4
.L_3:
        /*0018*/ 	.byte	0x04, 0x11
        /*001a*/ 	.short	(.L_5 - .L_4)
	.align		4
.L_4:
        /*001c*/ 	.word	index@(_Z21periodogram_frequencyPdS_S_S_dmm)
        /*0020*/ 	.word	0x00000000


	//----- nvinfo : EIATTR_MIN_STACK_SIZE
	.align		4
.L_5:
        /*0024*/ 	.byte	0x04, 0x12
        /*0026*/ 	.short	(.L_7 - .L_6)
	.align		4
.L_6:
        /*0028*/ 	.word	index@(_Z21periodogram_frequencyPdS_S_S_dmm)
        /*002c*/ 	.word	0x00000000
.L_7:


//--------------------- .nv.compat                --------------------------
	.section	.nv.compat,"",@"SHT_CUDA_COMPAT_INFO"
	.align	4
        /*0000*/ 	.byte	0x02, 0x09, 0x00, 0x00, 0x02, 0x02, 0x01, 0x00, 0x02, 0x05, 0x05, 0x00, 0x03, 0x07, 0x01, 0x01
        /*0010*/ 	.byte	0x02, 0x03, 0x00, 0x00, 0x02, 0x06, 0x01, 0x00, 0x04, 0x0b, 0x08, 0x00, 0x01, 0x00, 0x00, 0x00
        /*0020*/ 	.byte	0x00, 0x00, 0x00, 0x00


//--------------------- .nv.info._Z21periodogram_frequencyPdS_S_S_dmm --------------------------
	.section	.nv.info._Z21periodogram_frequencyPdS_S_S_dmm,"",@"SHT_CUDA_INFO"
	.sectionflags	@""
	.align	4


	//----- nvinfo : EIATTR_CUDA_API_VERSION
	.align		4
        /*0000*/ 	.byte	0x04, 0x37
        /*0002*/ 	.short	(.L_9 - .L_8)
.L_8:
        /*0004*/ 	.word	0x00000082


	//----- nvinfo : EIATTR_KPARAM_INFO
	.align		4
.L_9:
        /*0008*/ 	.byte	0x04, 0x17
        /*000a*/ 	.short	(.L_11 - .L_10)
.L_10:
        /*000c*/ 	.word	0x00000000
        /*0010*/ 	.short	0x0006
        /*0012*/ 	.short	0x0030
        /*0014*/ 	.byte	0x00, 0xf0, 0x21, 0x00


	//----- nvinfo : EIATTR_KPARAM_INFO
	.align		4
.L_11:
        /*0018*/ 	.byte	0x04, 0x17
        /*001a*/ 	.short	(.L_13 - .L_12)
.L_12:
        /*001c*/ 	.word	0x00000000
        /*0020*/ 	.short	0x0005
        /*0022*/ 	.short	0x0028
        /*0024*/ 	.byte	0x00, 0xf0, 0x21, 0x00


	//----- nvinfo : EIATTR_KPARAM_INFO
	.align		4
.L_13:
        /*0028*/ 	.byte	0x04, 0x17
        /*002a*/ 	.short	(.L_15 - .L_14)
.L_14:
        /*002c*/ 	.word	0x00000000
        /*0030*/ 	.short	0x0004
        /*0032*/ 	.short	0x0020
        /*0034*/ 	.byte	0x00, 0xf0, 0x21, 0x00


	//----- nvinfo : EIATTR_KPARAM_INFO
	.align		4
.L_15:
        /*0038*/ 	.byte	0x04, 0x17
        /*003a*/ 	.short	(.L_17 - .L_16)
.L_16:
        /*003c*/ 	.word	0x00000000
        /*0040*/ 	.short	0x0003
        /*0042*/ 	.short	0x0018
        /*0044*/ 	.byte	0x00, 0xf5, 0x21, 0x00


	//----- nvinfo : EIATTR_KPARAM_INFO
	.align		4
.L_17:
        /*0048*/ 	.byte	0x04, 0x17
        /*004a*/ 	.short	(.L_19 - .L_18)
.L_18:
        /*004c*/ 	.word	0x00000000
        /*0050*/ 	.short	0x0002
        /*0052*/ 	.short	0x0010
        /*0054*/ 	.byte	0x00, 0xf5, 0x21, 0x00


	//----- nvinfo : EIATTR_KPARAM_INFO
	.align		4
.L_19:
        /*0058*/ 	.byte	0x04, 0x17
        /*005a*/ 	.short	(.L_21 - .L_20)
.L_20:
        /*005c*/ 	.word	0x00000000
        /*0060*/ 	.short	0x0001
        /*0062*/ 	.short	0x0008
        /*0064*/ 	.byte	0x00, 0xf5, 0x21, 0x00


	//----- nvinfo : EIATTR_KPARAM_INFO
	.align		4
.L_21:
        /*0068*/ 	.byte	0x04, 0x17
        /*006a*/ 	.short	(.L_23 - .L_22)
.L_22:
        /*006c*/ 	.word	0x00000000
        /*0070*/ 	.short	0x0000
        /*0072*/ 	.short	0x0000
        /*0074*/ 	.byte	0x00, 0xf5, 0x21, 0x00


	//----- nvinfo : EIATTR_SPARSE_MMA_MASK
	.align		4
.L_23:
        /*0078*/ 	.byte	0x03, 0x50
        /*007a*/ 	.short	0x0000


	//----- nvinfo : EIATTR_MAXREG_COUNT
	.align		4
        /*007c*/ 	.byte	0x03, 0x1b
        /*007e*/ 	.short	0x00ff


	//----- nvinfo : EIATTR_MERCURY_ISA_VERSION
	.align		4
        /*0080*/ 	.byte	0x03, 0x5f
        /*0082*/ 	.short	0x0101


	//----- nvinfo : EIATTR_VRC_CTA_INIT_COUNT
	.align		4
        /*0084*/ 	.byte	0x02, 0x4a
	.zero		1
	.zero		1


	//----- nvinfo : EIATTR_EXIT_INSTR_OFFSETS
	.align		4
        /*0088*/ 	.byte	0x04, 0x1c
        /*008a*/ 	.short	(.L_25 - .L_24)


	//   ....[0]....
.L_24:
        /*008c*/ 	.word	0x00000090


	//   ....[1]....
        /*0090*/ 	.word	0x00001560


	//----- nvinfo : EIATTR_CRS_STACK_SIZE
	.align		4
.L_25:
        /*0094*/ 	.byte	0x04, 0x1e
        /*0096*/ 	.short	(.L_27 - .L_26)
.L_26:
        /*0098*/ 	.word	0x00000000


	//----- nvinfo : EIATTR_CBANK_PARAM_SIZE
	.align		4
.L_27:
        /*009c*/ 	.byte	0x03, 0x19
        /*009e*/ 	.short	0x0038


	//----- nvinfo : EIATTR_PARAM_CBANK
	.align		4
        /*00a0*/ 	.byte	0x04, 0x0a
        /*00a2*/ 	.short	(.L_29 - .L_28)
	.align		4
.L_28:
        /*00a4*/ 	.word	index@(.nv.constant0._Z21periodogram_frequencyPdS_S_S_dmm)
        /*00a8*/ 	.short	0x0380
        /*00aa*/ 	.short	0x0038


	//----- nvinfo : EIATTR_SW_WAR
	.align		4
.L_29:
        /*00ac*/ 	.byte	0x04, 0x36
        /*00ae*/ 	.short	(.L_31 - .L_30)
.L_30:
        /*00b0*/ 	.word	0x00000008
.L_31:


//--------------------- .nv.callgraph             --------------------------
	.section	.nv.callgraph,"",@"SHT_CUDA_CALLGRAPH"
	.align	4
	.sectionentsize	8
	.align		4
        /*0000*/ 	.word	0x00000000
	.align		4
        /*0004*/ 	.word	0xffffffff
	.align		4
        /*0008*/ 	.word	0x00000000
	.align		4
        /*000c*/ 	.word	0xfffffffe
	.align		4
        /*0010*/ 	.word	0x00000000
	.align		4
        /*0014*/ 	.word	0xfffffffd
	.align		4
        /*0018*/ 	.word	0x00000000
	.align		4
        /*001c*/ 	.word	0xfffffffc


//--------------------- .text._Z21periodogram_frequencyPdS_S_S_dmm --------------------------
	.section	.text._Z21periodogram_frequencyPdS_S_S_dmm,"ax",@progbits
	.align	128
        .global         _Z21periodogram_frequencyPdS_S_S_dmm
        .type           _Z21periodogram_frequencyPdS_S_S_dmm,@function
        .size           _Z21periodogram_frequencyPdS_S_S_dmm,(.L_x_13 - _Z21periodogram_frequencyPdS_S_S_dmm)
        .other          _Z21periodogram_frequencyPdS_S_S_dmm,@"STO_CUDA_ENTRY STV_DEFAULT"
_Z21periodogram_frequencyPdS_S_S_dmm:
.text._Z21periodogram_frequencyPdS_S_S_dmm:
[----:B------:R-:W-:Y:S01]  /*0000*/  LDC R1, c[0x0][0x37c] ;  /* 0x0000df00ff017b82 */ /* 0x000fe20000000800 */
[----:B------:R-:W0:Y:S07]  /*0010*/  S2R R0, SR_TID.X ;  /* 0x0000000000007919 */ /* 0x000e2e0000002100 */
[----:B------:R-:W0:Y:S01]  /*0020*/  S2UR UR4, SR_CTAID.X ;  /* 0x00000000000479c3 */ /* 0x000e220000002500 */
[----:B------:R-:W1:Y:S07]  /*0030*/  LDCU.64 UR6, c[0x0][0x3b0] ;  /* 0x00007600ff0677ac */ /* 0x000e6e0008000a00 */
[----:B------:R-:W0:Y:S02]  /*0040*/  LDC R3, c[0x0][0x360] ;  /* 0x0000d800ff037b82 */ /* 0x000e240000000800 */
[----:B0-----:R-:W-:-:S05]  /*0050*/  IMAD R0, R3, UR4, R0 ;  /* 0x0000000403007c24 */ /* 0x001fca000f8e0200 */
[----:B-1----:R-:W-:Y:S02]  /*0060*/  ISETP.GE.U32.AND P0, PT, R0, UR6, PT ;  /* 0x0000000600007c0c */ /* 0x002fe4000bf06070 */
[----:B------:R-:W-:-:S04]  /*0070*/  SHF.R.S32.HI R3, RZ, 0x1f, R0 ;  /* 0x0000001fff037819 */ /* 0x000fc80000011400 */
[----:B------:R-:W-:-:S13]  /*0080*/  ISETP.GE.U32.AND.EX P0, PT, R3, UR7, PT, P0 ;  /* 0x0000000703007c0c */ /* 0x000fda000bf06100 */
[----:B------:R-:W-:Y:S05]  /*0090*/  @P0 EXIT ;  /* 0x000000000000094d */ /* 0x000fea0003800000 */
[----:B------:R-:W0:Y:S01]  /*00a0*/  LDCU.64 UR4, c[0x0][0x390] ;  /* 0x00007200ff0477ac */ /* 0x000e220008000a00 */
[----:B------:R-:W1:Y:S01]  /*00b0*/  LDCU.64 UR16, c[0x0][0x358] ;  /* 0x00006b00ff1077ac */ /* 0x000e620008000a00 */
[----:B------:R-:W2:Y:S01]  /*00c0*/  LDCU.64 UR10, c[0x0][0x3a8] ;  /* 0x00007500ff0a77ac */ /* 0x000ea20008000a00 */
[----:B0-----:R-:W-:-:S04]  /*00d0*/  LEA R12, P0, R0, UR4, 0x3 ;  /* 0x00000004000c7c11 */ /* 0x001fc8000f8018ff */
[----:B------:R-:W-:-:S05]  /*00e0*/  LEA.HI.X R13, R0, UR5, R3, 0x3, P0 ;  /* 0x00000005000d7c11 */ /* 0x000fca00080f1c03 */
[----:B-1----:R-:W3:Y:S01]  /*00f0*/  LDG.E.64 R2, desc[UR16][R12.64] ;  /* 0x000000100c027981 */ /* 0x002ee2000c1e1b00 */
[----:B--2---:R-:W-:Y:S01]  /*0100*/  UISETP.NE.U32.AND UP0, UPT, UR10, URZ, UPT ;  /* 0x000000ff0a00728c */ /* 0x004fe2000bf05070 */
[----:B------:R-:W-:Y:S02]  /*0110*/  CS2R R4, SRZ ;  /* 0x0000000000047805 */ /* 0x000fe4000001ff00 */
[----:B------:R-:W-:Y:S02]  /*0120*/  CS2R R6, SRZ ;  /* 0x0000000000067805 */ /* 0x000fe4000001ff00 */
[----:B------:R-:W-:Y:S01]  /*0130*/  CS2R R8, SRZ ;  /* 0x0000000000087805 */ /* 0x000fe2000001ff00 */
[----:B------:R-:W-:Y:S01]  /*0140*/  UISETP.NE.AND.EX UP0, UPT, UR11, URZ, UPT, UP0 ;  /* 0x000000ff0b00728c */ /* 0x000fe2000bf05300 */
[----:B------:R-:W-:Y:S01]  /*0150*/  CS2R R10, SRZ ;  /* 0x00000000000a7805 */ /* 0x000fe2000001ff00 */
[----:B---3--:R-:W-:-:S07]  /*0160*/  DADD R2, R2, R2 ;  /* 0x0000000002027229 */ /* 0x008fce0000000002 */
[----:B------:R-:W-:Y:S05]  /*0170*/  BRA.U !UP0, `(.L_x_0) ;  /* 0x0000001108207547 */ /* 0x000fea000b800000 */
[----:B------:R-:W0:Y:S01]  /*0180*/  LDCU UR4, c[0x0][0x3a8] ;  /* 0x00007500ff0477ac */ /* 0x000e220008000800 */
[----:B------:R-:W-:Y:S02]  /*0190*/  CS2R R10, SRZ ;  /* 0x00000000000a7805 */ /* 0x000fe4000001ff00 */
[----:B------:R-:W-:Y:S02]  /*01a0*/  CS2R R8, SRZ ;  /* 0x0000000000087805 */ /* 0x000fe4000001ff00 */
[----:B------:R-:W-:Y:S01]  /*01b0*/  CS2R R6, SRZ ;  /* 0x0000000000067805 */ /* 0x000fe2000001ff00 */
[----:B------:R-:W-:Y:S01]  /*01c0*/  UISETP.NE.U32.AND UP1, UPT, UR10, 0x1, UPT ;  /* 0x000000010a00788c */ /* 0x000fe2000bf25070 */
[----:B------:R-:W-:Y:S01]  /*01d0*/  CS2R R4, SRZ ;  /* 0x0000000000047805 */ /* 0x000fe2000001ff00 */
[----:B------:R-:W-:Y:S02]  /*01e0*/  UMOV UR5, URZ ;  /* 0x000000ff00057c82 */ /* 0x000fe40008000000 */
[----:B------:R-:W-:-:S02]  /*01f0*/  UISETP.NE.AND.EX UP1, UPT, UR11, URZ, UPT, UP1 ;  /* 0x000000ff0b00728c */ /* 0x000fc4000bf25310 */
[----:B0-----:R-:W-:-:S04]  /*0200*/  ULOP3.LUT UR4, UR4, 0x1, URZ, 0xc0, !UPT ;  /* 0x0000000104047892 */ /* 0x001fc8000f8ec0ff */
[----:B------:R-:W-:-:S03]  /*0210*/  UISETP.NE.U32.AND UP0, UPT, UR4, 0x1, UPT ;  /* 0x000000010400788c */ /* 0x000fc6000bf05070 */
[----:B------:R-:W-:Y:S01]  /*0220*/  UMOV UR4, URZ ;  /* 0x000000ff00047c82 */ /* 0x000fe20008000000 */
[----:B------:R-:W-:Y:S01]  /*0230*/  UISETP.NE.U32.AND.EX UP0, UPT, URZ, URZ, UPT, UP0 ;  /* 0x000000ffff00728c */ /* 0x000fe2000bf05100 */
[----:B------:R-:W-:Y:S10]  /*0240*/  BRA.U !UP1, `(.L_x_1) ;  /* 0x0000000909747547 */ /* 0x000ff4000b800000 */
[----:B------:R-:W0:Y:S01]  /*0250*/  LDCU.128 UR12, c[0x0][0x380] ;  /* 0x00007000ff0c77ac */ /* 0x000e220008000c00 */
[----:B------:R-:W-:Y:S01]  /*0260*/  CS2R R10, SRZ ;  /* 0x00000000000a7805 */ /* 0x000fe2000001ff00 */
[----:B------:R-:W1:Y:S01]  /*0270*/  LDCU UR5, c[0x0][0x3ac] ;  /* 0x00007580ff0577ac */ /* 0x000e620008000800 */
[----:B------:R-:W-:Y:S02]  /*0280*/  ULOP3.LUT UR4, UR10, 0xfffffffe, URZ, 0xc0, !UPT ;  /* 0xfffffffe0a047892 */ /* 0x000fe4000f8ec0ff */
[----:B0-----:R-:W-:Y:S02]  /*0290*/  UIADD3 UR8, UP1, UPT, UR12, 0x8, URZ ;  /* 0x000000080c087890 */ /* 0x001fe4000ff3e0ff */
[----:B------:R-:W-:Y:S02]  /*02a0*/  UIADD3 UR6, UP2, UPT, UR14, 0x8, URZ ;  /* 0x000000080e067890 */ /* 0x000fe4000ff5e0ff */
[----:B------:R-:W-:Y:S02]  /*02b0*/  UIADD3.X UR9, UPT, UPT, URZ, UR13, URZ, UP1, !UPT ;  /* 0x0000000dff097290 */ /* 0x000fe40008ffe4ff */
[----:B------:R-:W-:Y:S01]  /*02c0*/  UIADD3.X UR7, UPT, UPT, URZ, UR15, URZ, UP2, !UPT ;  /* 0x0000000fff077290 */ /* 0x000fe200097fe4ff */
[----:B------:R-:W-:-:S02]  /*02d0*/  IMAD.U32 R12, RZ, RZ, UR8 ;  /* 0x00000008ff0c7e24 */ /* 0x000fc4000f8e00ff */
[----:B------:R-:W-:Y:S01]  /*02e0*/  IMAD.U32 R16, RZ, RZ, UR6 ;  /* 0x00000006ff107e24 */ /* 0x000fe2000f8e00ff */
[----:B------:R-:W-:Y:S01]  /*02f0*/  UMOV UR6, UR4 ;  /* 0x0000000400067c82 */ /* 0x000fe20008000000 */
[----:B------:R-:W-:Y:S02]  /*0300*/  IMAD.U32 R13, RZ, RZ, UR9 ;  /* 0x00000009ff0d7e24 */ /* 0x000fe4000f8e00ff */
[----:B------:R-:W-:Y:S01]  /*0310*/  IMAD.U32 R17, RZ, RZ, UR7 ;  /* 0x00000007ff117e24 */ /* 0x000fe2000f8e00ff */
[----:B-1----:R-:W-:-:S06]  /*0320*/  UMOV UR7, UR5 ;  /* 0x0000000500077c82 */ /* 0x002fcc0008000000 */
.L_x_2:
[----:B------:R-:W2:Y:S04]  /*0330*/  LDG.E.64 R20, desc[UR16][R12.64+-0x8] ;  /* 0xfffff8100c147981 */ /* 0x000ea8000c1e1b00 */
[----:B------:R-:W3:Y:S04]  /*0340*/  LDG.E.64 R14, desc[UR16][R12.64] ;  /* 0x000000100c0e7981 */ /* 0x000ee8000c1e1b00 */
[----:B------:R-:W4:Y:S01]  /*0350*/  LDG.E.64 R18, desc[UR16][R16.64+-0x8] ;  /* 0xfffff81010127981 */ /* 0x000f22000c1e1b00 */
[----:B------:R-:W-:Y:S01]  /*0360*/  UMOV UR8, 0x33145c07 ;  /* 0x33145c0700087882 */ /* 0x000fe20000000000 */
[----:B------:R-:W-:Y:S01]  /*0370*/  UMOV UR9, 0x3ca1a626 ;  /* 0x3ca1a62600097882 */ /* 0x000fe20000000000 */
[----:B------:R-:W-:Y:S01]  /*0380*/  UMOV UR10, 0x54442d18 ;  /* 0x54442d18000a7882 */ /* 0x000fe20000000000 */
[----:B------:R-:W-:Y:S01]  /*0390*/  UMOV UR11, 0x400921fb ;  /* 0x400921fb000b7882 */ /* 0x000fe20000000000 */
[----:B------:R-:W-:-:S02]  /*03a0*/  IMAD.MOV.U32 R32, RZ, RZ, 0x2cb0d246 ;  /* 0x2cb0d246ff207424 */ /* 0x000fc400078e00ff */
[----:B------:R-:W-:Y:S01]  /*03b0*/  IMAD.MOV.U32 R33, RZ, RZ, 0x3e5ae5f1 ;  /* 0x3e5ae5f1ff217424 */ /* 0x000fe200078e00ff */
[----:B------:R-:W-:Y:S01]  /*03c0*/  UMOV UR24, 0xf9785eba ;  /* 0xf9785eba00187882 */ /* 0x000fe20000000000 */
[----:B------:R-:W-:Y:S01]  /*03d0*/  UMOV UR25, 0x3de5db65 ;  /* 0x3de5db6500197882 */ /* 0x000fe20000000000 */
[----:B------:R-:W-:Y:S02]  /*03e0*/  IMAD.MOV.U32 R30, RZ, RZ, -0x3e107ad8 ;  /* 0xc1ef8528ff1e7424 */ /* 0x000fe400078e00ff */
[----:B------:R-:W-:Y:S01]  /*03f0*/  IMAD.MOV.U32 R31, RZ, RZ, 0x3e21eea7 ;  /* 0x3e21eea7ff1f7424 */ /* 0x000fe200078e00ff */
[----:B------:R-:W-:Y:S01]  /*0400*/  UMOV UR12, 0x20fd8164 ;  /* 0x20fd8164000c7882 */ /* 0x000fe20000000000 */
        /* <DEDUP_REMOVED lines=17> */
[----:B--2---:R-:W-:-:S08]  /*0520*/  DMUL R20, R2, R20 ;  /* 0x0000001402147228 */ /* 0x004fd00000000000 */
[----:B------:R-:W-:Y:S02]  /*0530*/  DMUL R22, RZ, R20 ;  /* 0x00000014ff167228 */ /* 0x000fe40000000000 */
[----:B------:R-:W-:-:S05]  /*0540*/  IMAD.SHL.U32 R24, R21, 0x2, RZ ;  /* 0x0000000215187824 */ /* 0x000fca00078e00ff */
[----:B------:R-:W-:-:S04]  /*0550*/  ISETP.GT.U32.AND P0, PT, R24, -0x79800000, PT ;  /* 0x868000001800780c */ /* 0x000fc80003f04070 */
[----:B------:R-:W-:Y:S02]  /*0560*/  FSEL R21, R23, R21, P0 ;  /* 0x0000001517157208 */ /* 0x000fe40000000000 */
[----:B------:R-:W-:-:S03]  /*0570*/  FSEL R22, R22, R20, P0 ;  /* 0x0000001416167208 */ /* 0x000fc60000000000 */
[----:B------:R-:W-:Y:S02]  /*0580*/  VIADD R23, R21, 0x100000 ;  /* 0x0010000015177836 */ /* 0x000fe40000000000 */
[----:B------:R-:W-:Y:S02]  /*0590*/  IMAD.MOV.U32 R20, RZ, RZ, R22 ;  /* 0x000000ffff147224 */ /* 0x000fe400078e0016 */
[----:B------:R-:W0:Y:S04]  /*05a0*/  FRND.F64 R24, R22 ;  /* 0x0000001600187313 */ /* 0x000e280000301800 */
[----:B0-----:R-:W-:Y:S01]  /*05b0*/  DFMA R26, R24, -0.5, R20 ;  /* 0xbfe00000181a782b */ /* 0x001fe20000000014 */
[----:B------:R0:W2:Y:S03]  /*05c0*/  LDG.E.64 R24, desc[UR16][R16.64] ;  /* 0x0000001010187981 */ /* 0x0000a6000c1e1b00 */
[----:B------:R-:W1:Y:S01]  /*05d0*/  F2I.S64.F64 R22, R22 ;  /* 0x0000001600167311 */ /* 0x000e620000301900 */
[----:B------:R-:W-:-:S03]  /*05e0*/  UIADD3 UR6, UP1, UPT, UR6, -0x2, URZ ;  /* 0xfffffffe06067890 */ /* 0x000fc6000ff3e0ff */
[----:B------:R-:W-:Y:S01]  /*05f0*/  DMUL R28, R26, UR8 ;  /* 0x000000081a1c7c28 */ /* 0x000fe20008000000 */
[----:B------:R-:W-:Y:S02]  /*0600*/  UIADD3.X UR7, UPT, UPT, UR7, -0x1, URZ, UP1, !UPT ;  /* 0xffffffff07077890 */ /* 0x000fe40008ffe4ff */
[----:B------:R-:W-:-:S04]  /*0610*/  UISETP.NE.U32.AND UP1, UPT, UR6, URZ, UPT ;  /* 0x000000ff0600728c */ /* 0x000fc8000bf25070 */
[----:B------:R-:W-:Y:S01]  /*0620*/  UISETP.NE.AND.EX UP1, UPT, UR7, URZ, UPT, UP1 ;  /* 0x000000ff0700728c */ /* 0x000fe2000bf25310 */
[----:B------:R-:W-:Y:S01]  /*0630*/  DFMA R26, R26, UR10, R28 ;  /* 0x0000000a1a1a7c2b */ /* 0x000fe2000800001c */
[----:B-1----:R-:W-:-:S07]  /*0640*/  LOP3.LUT P1, RZ, R22, 0x2, RZ, 0xc0, !PT ;  /* 0x0000000216ff7812 */ /* 0x002fce000782c0ff */
[----:B------:R-:W-:-:S08]  /*0650*/  DMUL R28, R26, R26 ;  /* 0x0000001a1a1c7228 */ /* 0x000fd00000000000 */
[C---:B------:R-:W-:Y:S02]  /*0660*/  DFMA R36, R28.reuse, UR24, -R32 ;  /* 0x000000181c247c2b */ /* 0x040fe40008000820 */
[----:B------:R-:W-:-:S06]  /*0670*/  DFMA R34, R28, -UR12, R30 ;  /* 0x8000000c1c227c2b */ /* 0x000fcc000800001e */
[C---:B------:R-:W-:Y:S02]  /*0680*/  DFMA R36, R28.reuse, R36, UR26 ;  /* 0x0000001a1c247e2b */ /* 0x040fe40008000024 */
[----:B------:R-:W-:-:S06]  /*0690*/  DFMA R34, R28, R34, -UR14 ;  /* 0x8000000e1c227e2b */ /* 0x000fcc0008000022 */
[C---:B------:R-:W-:Y:S02]  /*06a0*/  DFMA R36, R28.reuse, R36, -UR28 ;  /* 0x8000001c1c247e2b */ /* 0x040fe40008000024 */
[----:B------:R-:W-:-:S06]  /*06b0*/  DFMA R34, R28, R34, UR18 ;  /* 0x000000121c227e2b */ /* 0x000fcc0008000022 */
[C---:B------:R-:W-:Y:S02]  /*06c0*/  DFMA R36, R28.reuse, R36, UR30 ;  /* 0x0000001e1c247e2b */ /* 0x040fe40008000024 */
[----:B------:R-:W-:-:S06]  /*06d0*/  DFMA R34, R28, R34, -UR20 ;  /* 0x800000141c227e2b */ /* 0x000fcc0008000022 */
[C---:B------:R-:W-:Y:S02]  /*06e0*/  DFMA R36, R28.reuse, R36, -UR32 ;  /* 0x800000201c247e2b */ /* 0x040fe40008000024 */
[----:B------:R-:W-:-:S06]  /*06f0*/  DFMA R34, R28, R34, UR22 ;  /* 0x000000161c227e2b */ /* 0x000fcc0008000022 */
[C---:B------:R-:W-:Y:S02]  /*0700*/  DFMA R36, R28.reuse, R36, RZ ;  /* 0x000000241c24722b */ /* 0x040fe400000000ff */
[----:B------:R-:W-:-:S06]  /*0710*/  DFMA R34, R28, R34, -0.5 ;  /* 0xbfe000001c22742b */ /* 0x000fcc0000000022 */
[----:B------:R-:W-:Y:S01]  /*0720*/  DFMA R36, R26, R36, R26 ;  /* 0x000000241a24722b */ /* 0x000fe2000000001a */
[----:B------:R-:W-:Y:S01]  /*0730*/  LOP3.LUT R26, R22, 0x1, RZ, 0xc0, !PT ;  /* 0x00000001161a7812 */ /* 0x000fe200078ec0ff */
[----:B------:R-:W-:-:S03]  /*0740*/  DFMA R34, R28, R34, 1 ;  /* 0x3ff000001c22742b */ /* 0x000fc60000000022 */
[----:B------:R-:W-:Y:S01]  /*0750*/  ISETP.NE.U32.AND P0, PT, R26, 0x1, PT ;  /* 0x000000011a00780c */ /* 0x000fe20003f05070 */
[----:B---3--:R-:W-:-:S03]  /*0760*/  DMUL R26, R2, R14 ;  /* 0x0000000e021a7228 */ /* 0x008fc60000000000 */
[----:B------:R-:W-:Y:S02]  /*0770*/  ISETP.NE.U32.AND.EX P0, PT, RZ, RZ, PT, P0 ;  /* 0x000000ffff00720c */ /* 0x000fe40003f05100 */
[----:B------:R-:W-:Y:S02]  /*0780*/  LOP3.LUT R29, R37, 0x80000000, RZ, 0x3c, !PT ;  /* 0x80000000251d7812 */ /* 0x000fe400078e3cff */
[----:B------:R-:W-:Y:S01]  /*0790*/  FSEL R14, R34, R36, !P0 ;  /* 0x00000024220e7208 */ /* 0x000fe20004000000 */
[----:B------:R-:W-:Y:S01]  /*07a0*/  DMUL R22, RZ, R26 ;  /* 0x0000001aff167228 */ /* 0x000fe20000000000 */
[----:B------:R-:W-:Y:S01]  /*07b0*/  FSEL R28, R36, R34, !P0 ;  /* 0x00000022241c7208 */ /* 0x000fe20004000000 */
[----:B------:R-:W-:Y:S01]  /*07c0*/  IMAD.SHL.U32 R34, R27, 0x2, RZ ;  /* 0x000000021b227824 */ /* 0x000fe200078e00ff */
[----:B------:R-:W-:Y:S02]  /*07d0*/  FSEL R15, R35, R37, !P0 ;  /* 0x00000025230f7208 */ /* 0x000fe40004000000 */
[----:B------:R-:W-:-:S02]  /*07e0*/  FSEL R29, R29, R35, !P0 ;  /* 0x000000231d1d7208 */ /* 0x000fc40004000000 */
[----:B------:R-:W-:Y:S02]  /*07f0*/  ISETP.GT.U32.AND P0, PT, R34, -0x79800000, PT ;  /* 0x868000002200780c */ /* 0x000fe40003f04070 */
[----:B------:R-:W1:Y:S02]  /*0800*/  FRND.F64.TRUNC R34, R20 ;  /* 0x0000001400227313 */ /* 0x000e64000030d800 */
[----:B------:R-:W-:Y:S02]  /*0810*/  FSEL R27, R23, R27, P0 ;  /* 0x0000001b171b7208 */ /* 0x000fe40000000000 */
[----:B------:R-:W-:Y:S02]  /*0820*/  @P1 LOP3.LUT R23, R29, 0x80000000, RZ, 0x3c, !PT ;  /* 0x800000001d171812 */ /* 0x000fe400078e3cff */
[----:B------:R-:W-:-:S03]  /*0830*/  FSEL R22, R22, R26, P0 ;  /* 0x0000001a16167208 */ /* 0x000fc60000000000 */
[----:B------:R-:W-:Y:S02]  /*0840*/  @P1 IMAD.MOV.U32 R29, RZ, RZ, R23 ;  /* 0x000000ffff1d1224 */ /* 0x000fe400078e0017 */
[----:B------:R-:W-:Y:S02]  /*0850*/  VIADD R23, R27, 0x100000 ;  /* 0x001000001b177836 */ /* 0x000fe40000000000 */
[----:B------:R-:W-:Y:S02]  /*0860*/  IMAD.MOV.U32 R26, RZ, RZ, R22 ;  /* 0x000000ffff1a7224 */ /* 0x000fe400078e0016 */
[----:B------:R-:W-:Y:S02]  /*0870*/  DADD R28, RZ, R28 ;  /* 0x00000000ff1c7229 */ /* 0x000fe4000000001c */
[----:B-1----:R-:W-:Y:S02]  /*0880*/  DSETP.NEU.AND P2, PT, R20, R34, PT ;  /* 0x000000221400722a */ /* 0x002fe40003f4d000 */
[----:B------:R-:W-:-:S04]  /*0890*/  DMUL R20, RZ, R20 ;  /* 0x00000014ff147228 */ /* 0x000fc80000000000 */
[C---:B------:R-:W-:Y:S02]  /*08a0*/  DFMA R6, R28.reuse, R28, R6 ;  /* 0x0000001c1c06722b */ /* 0x040fe40000000006 */
[----:B----4-:R-:W-:Y:S01]  /*08b0*/  DFMA R4, R28, R18, R4 ;  /* 0x000000121c04722b */ /* 0x010fe20000000004 */
[----:B------:R-:W1:Y:S03]  /*08c0*/  FRND.F64 R28, R22 ;  /* 0x00000016001c7313 */ /* 0x000e660000301800 */
[----:B------:R-:W-:-:S05]  /*08d0*/  FSEL R14, R20, R14, !P2 ;  /* 0x0000000e140e7208 */ /* 0x000fca0005000000 */
[----:B------:R-:W3:Y:S01]  /*08e0*/  F2I.S64.F64 R22, R22 ;  /* 0x0000001600167311 */ /* 0x000ee20000301900 */
[----:B-1----:R-:W-:-:S08]  /*08f0*/  DFMA R28, R28, -0.5, R26 ;  /* 0xbfe000001c1c782b */ /* 0x002fd0000000001a */
[----:B------:R-:W-:Y:S01]  /*0900*/  DMUL R34, R28, UR8 ;  /* 0x000000081c227c28 */ /* 0x000fe20008000000 */
[----:B---3--:R-:W-:Y:S02]  /*0910*/  LOP3.LUT P3, RZ, R22, 0x2, RZ, 0xc0, !PT ;  /* 0x0000000216ff7812 */ /* 0x008fe4000786c0ff */
[----:B------:R-:W-:-:S05]  /*0920*/  @P1 LOP3.LUT R23, R15, 0x80000000, RZ, 0x3c, !PT ;  /* 0x800000000f171812 */ /* 0x000fca00078e3cff */
[----:B------:R-:W-:Y:S01]  /*0930*/  DFMA R28, R28, UR10, R34 ;  /* 0x0000000a1c1c7c2b */ /* 0x000fe20008000022 */
[----:B------:R-:W-:Y:S01]  /*0940*/  @P1 IMAD.MOV.U32 R15, RZ, RZ, R23 ;  /* 0x000000ffff0f1224 */ /* 0x000fe200078e0017 */
[----:B0-----:R-:W-:-:S04]  /*0950*/  IADD3 R16, P1, PT, R16, 0x10, RZ ;  /* 0x0000001010107810 */ /* 0x001fc80007f3e0ff */
[----:B------:R-:W-:Y:S01]  /*0960*/  FSEL R15, R21, R15, !P2 ;  /* 0x0000000f150f7208 */ /* 0x000fe20005000000 */
[----:B------:R-:W-:Y:S01]  /*0970*/  IMAD.X R17, RZ, RZ, R17, P1 ;  /* 0x000000ffff117224 */ /* 0x000fe200008e0611 */
[----:B------:R-:W-:-:S04]  /*0980*/  DMUL R34, R28, R28 ;  /* 0x0000001c1c227228 */ /* 0x000fc80000000000 */
[C---:B------:R-:W-:Y:S02]  /*0990*/  DFMA R10, R14.reuse, R14, R10 ;  /* 0x0000000e0e0a722b */ /* 0x040fe4000000000a */
[----:B------:R-:W-:Y:S02]  /*09a0*/  DFMA R8, R14, R18, R8 ;  /* 0x000000120e08722b */ /* 0x000fe40000000008 */
[C---:B------:R-:W-:Y:S02]  /*09b0*/  DFMA R30, R34.reuse, -UR12, R30 ;  /* 0x8000000c221e7c2b */ /* 0x040fe4000800001e */
[----:B------:R-:W-:-:S06]  /*09c0*/  DFMA R32, R34, UR24, -R32 ;  /* 0x0000001822207c2b */ /* 0x000fcc0008000820 */
[C---:B------:R-:W-:Y:S02]  /*09d0*/  DFMA R30, R34.reuse, R30, -UR14 ;  /* 0x8000000e221e7e2b */ /* 0x040fe4000800001e */
[----:B------:R-:W-:-:S06]  /*09e0*/  DFMA R32, R34, R32, UR26 ;  /* 0x0000001a22207e2b */ /* 0x000fcc0008000020 */
[C---:B------:R-:W-:Y:S02]  /*09f0*/  DFMA R30, R34.reuse, R30, UR18 ;  /* 0x00000012221e7e2b */ /* 0x040fe4000800001e */
[----:B------:R-:W-:-:S06]  /*0a00*/  DFMA R32, R34, R32, -UR28 ;  /* 0x8000001c22207e2b */ /* 0x000fcc0008000020 */
[C---:B------:R-:W-:Y:S02]  /*0a10*/  DFMA R30, R34.reuse, R30, -UR20 ;  /* 0x80000014221e7e2b */ /* 0x040fe4000800001e */
[----:B------:R-:W-:-:S06]  /*0a20*/  DFMA R32, R34, R32, UR30 ;  /* 0x0000001e22207e2b */ /* 0x000fcc0008000020 */
[C---:B------:R-:W-:Y:S02]  /*0a30*/  DFMA R30, R34.reuse, R30, UR22 ;  /* 0x00000016221e7e2b */ /* 0x040fe4000800001e */
[----:B------:R-:W-:-:S06]  /*0a40*/  DFMA R32, R34, R32, -UR32 ;  /* 0x8000002022207e2b */ /* 0x000fcc0008000020 */
[C---:B------:R-:W-:Y:S02]  /*0a50*/  DFMA R30, R34.reuse, R30, -0.5 ;  /* 0xbfe00000221e742b */ /* 0x040fe4000000001e */
[----:B------:R-:W-:-:S06]  /*0a60*/  DFMA R32, R34, R32, RZ ;  /* 0x000000202220722b */ /* 0x000fcc00000000ff */
[----:B------:R-:W-:Y:S02]  /*0a70*/  DFMA R30, R34, R30, 1 ;  /* 0x3ff00000221e742b */ /* 0x000fe4000000001e */
[----:B------:R-:W-:Y:S01]  /*0a80*/  DFMA R34, R28, R32, R28 ;  /* 0x000000201c22722b */ /* 0x000fe2000000001c */
[----:B------:R-:W-:Y:S01]  /*0a90*/  LOP3.LUT R28, R22, 0x1, RZ, 0xc0, !PT ;  /* 0x00000001161c7812 */ /* 0x000fe200078ec0ff */
[----:B------:R-:W0:Y:S03]  /*0aa0*/  FRND.F64.TRUNC R32, R26 ;  /* 0x0000001a00207313 */ /* 0x000e26000030d800 */
[----:B------:R-:W-:-:S04]  /*0ab0*/  ISETP.NE.U32.AND P0, PT, R28, 0x1, PT ;  /* 0x000000011c00780c */ /* 0x000fc80003f05070 */
[----:B------:R-:W-:Y:S02]  /*0ac0*/  ISETP.NE.U32.AND.EX P0, PT, RZ, RZ, PT, P0 ;  /* 0x000000ffff00720c */ /* 0x000fe40003f05100 */
[----:B------:R-:W-:Y:S02]  /*0ad0*/  LOP3.LUT R37, R35, 0x80000000, RZ, 0x3c, !PT ;  /* 0x8000000023257812 */ /* 0x000fe400078e3cff */
[----:B------:R-:W-:Y:S02]  /*0ae0*/  FSEL R29, R31, R35, !P0 ;  /* 0x000000231f1d7208 */ /* 0x000fe40004000000 */
[----:B------:R-:W-:Y:S02]  /*0af0*/  FSEL R31, R37, R31, !P0 ;  /* 0x0000001f251f7208 */ /* 0x000fe40004000000 */
[----:B------:R-:W-:Y:S02]  /*0b00*/  FSEL R28, R30, R34, !P0 ;  /* 0x000000221e1c7208 */ /* 0x000fe40004000000 */
[----:B------:R-:W-:Y:S01]  /*0b10*/  FSEL R30, R34, R30, !P0 ;  /* 0x0000001e221e7208 */ /* 0x000fe20004000000 */
[----:B0-----:R-:W-:Y:S01]  /*0b20*/  DSETP.NEU.AND P0, PT, R26, R32, PT ;  /* 0x000000201a00722a */ /* 0x001fe20003f0d000 */
[----:B------:R-:W-:Y:S01]  /*0b30*/  @P3 LOP3.LUT R21, R29, 0x80000000, RZ, 0x3c, !PT ;  /* 0x800000001d153812 */ /* 0x000fe200078e3cff */
[----:B------:R-:W-:Y:S01]  /*0b40*/  DMUL R26, RZ, R26 ;  /* 0x0000001aff1a7228 */ /* 0x000fe20000000000 */
[----:B------:R-:W-:-:S03]  /*0b50*/  @P3 LOP3.LUT R33, R31, 0x80000000, RZ, 0x3c, !PT ;  /* 0x800000001f213812 */ /* 0x000fc600078e3cff */
[----:B------:R-:W-:Y:S02]  /*0b60*/  @P3 IMAD.MOV.U32 R29, RZ, RZ, R21 ;  /* 0x000000ffff1d3224 */ /* 0x000fe400078e0015 */
[----:B------:R-:W-:-:S04]  /*0b70*/  @P3 IMAD.MOV.U32 R31, RZ, RZ, R33 ;  /* 0x000000ffff1f3224 */ /* 0x000fc800078e0021 */
[----:B------:R-:W-:Y:S02]  /*0b80*/  FSEL R14, R26, R28, !P0 ;  /* 0x0000001c1a0e7208 */ /* 0x000fe40004000000 */
[----:B------:R-:W-:Y:S01]  /*0b90*/  DADD R30, RZ, R30 ;  /* 0x00000000ff1e7229 */ /* 0x000fe2000000001e */
[----:B------:R-:W-:Y:S02]  /*0ba0*/  FSEL R15, R27, R29, !P0 ;  /* 0x0000001d1b0f7208 */ /* 0x000fe40004000000 */
[----:B------:R-:W-:-:S04]  /*0bb0*/  IADD3 R12, P0, PT, R12, 0x10, RZ ;  /* 0x000000100c0c7810 */ /* 0x000fc80007f1e0ff */
[----:B------:R-:W-:Y:S01]  /*0bc0*/  DFMA R10, R14, R14, R10 ;  /* 0x0000000e0e0a722b */ /* 0x000fe2000000000a */
[----:B------:R-:W-:Y:S01]  /*0bd0*/  IMAD.X R13, RZ, RZ, R13, P0 ;  /* 0x000000ffff0d7224 */ /* 0x000fe200000e060d */
[C---:B------:R-:W-:Y:S02]  /*0be0*/  DFMA R6, R30.reuse, R30, R6 ;  /* 0x0000001e1e06722b */ /* 0x040fe40000000006 */
[-C--:B--2---:R-:W-:Y:S02]  /*0bf0*/  DFMA R4, R30, R24.reuse, R4 ;  /* 0x000000181e04722b */ /* 0x084fe40000000004 */
[----:B------:R-:W-:Y:S01]  /*0c00*/  DFMA R8, R14, R24, R8 ;  /* 0x000000180e08722b */ /* 0x000fe20000000008 */
[----:B------:R-:W-:Y:S10]  /*0c10*/  BRA.U UP1, `(.L_x_2) ;  /* 0xfffffff501c47547 */ /* 0x000ff4000b83ffff */
.L_x_1:
[----:B------:R-:W-:Y:S05]  /*0c20*/  BRA.U UP0, `(.L_x_0) ;  /* 0x0000000500747547 */ /* 0x000fea000b800000 */
[----:B------:R-:W0:Y:S01]  /*0c30*/  LDCU.64 UR8, c[0x0][0x380] ;  /* 0x00007000ff0877ac */ /* 0x000e220008000a00 */
[----:B------:R-:W-:Y:S02]  /*0c40*/  USHF.L.U32 UR7, UR4, 0x3, URZ ;  /* 0x0000000304077899 */ /* 0x000fe400080006ff */
[----:B------:R-:W-:Y:S02]  /*0c50*/  USHF.L.U64.HI UR6, UR4, 0x3, UR5 ;  /* 0x0000000304067899 */ /* 0x000fe40008010205 */
[----:B0-----:R-:W-:-:S04]  /*0c60*/  UIADD3 UR4, UP0, UPT, UR7, UR8, URZ ;  /* 0x0000000807047290 */ /* 0x001fc8000ff1e0ff */
[----:B------:R-:W-:Y:S02]  /*0c70*/  UIADD3.X UR5, UPT, UPT, UR6, UR9, URZ, UP0, !UPT ;  /* 0x0000000906057290 */ /* 0x000fe400087fe4ff */
[----:B------:R-:W-:-:S04]  /*0c80*/  IMAD.U32 R18, RZ, RZ, UR4 ;  /* 0x00000004ff127e24 */ /* 0x000fc8000f8e00ff */
[----:B------:R-:W-:-:S05]  /*0c90*/  IMAD.U32 R19, RZ, RZ, UR5 ;  /* 0x00000005ff137e24 */ /* 0x000fca000f8e00ff */
[----:B------:R-:W2:Y:S01]  /*0ca0*/  LDG.E.64 R14, desc[UR16][R18.64] ;  /* 0x00000010120e7981 */ /* 0x000ea2000c1e1b00 */
[----:B------:R-:W0:Y:S02]  /*0cb0*/  LDCU.64 UR4, c[0x0][0x388] ;  /* 0x00007100ff0477ac */ /* 0x000e240008000a00 */
[----:B0-----:R-:W-:-:S04]  /*0cc0*/  UIADD3 UR4, UP0, UPT, UR7, UR4, URZ ;  /* 0x0000000407047290 */ /* 0x001fc8000ff1e0ff */
[----:B------:R-:W-:Y:S02]  /*0cd0*/  UIADD3.X UR5, UPT, UPT, UR6, UR5, URZ, UP0, !UPT ;  /* 0x0000000506057290 */ /* 0x000fe400087fe4ff */
[----:B------:R-:W-:-:S04]  /*0ce0*/  IMAD.U32 R12, RZ, RZ, UR4 ;  /* 0x00000004ff0c7e24 */ /* 0x000fc8000f8e00ff */
[----:B------:R-:W-:-:S06]  /*0cf0*/  IMAD.U32 R13, RZ, RZ, UR5 ;  /* 0x00000005ff0d7e24 */ /* 0x000fcc000f8e00ff */
[----:B------:R-:W3:Y:S01]  /*0d00*/  LDG.E.64 R12, desc[UR16][R12.64] ;  /* 0x000000100c0c7981 */ /* 0x000ee2000c1e1b00 */
[----:B------:R-:W-:Y:S01]  /*0d10*/  UMOV UR4, 0x33145c07 ;  /* 0x33145c0700047882 */ /* 0x000fe20000000000 */
[----:B------:R-:W-:Y:S01]  /*0d20*/  UMOV UR5, 0x3ca1a626 ;  /* 0x3ca1a62600057882 */ /* 0x000fe20000000000 */
[----:B------:R-:W-:Y:S02]  /*0d30*/  IMAD.MOV.U32 R22, RZ, RZ, 0x2cb0d246 ;  /* 0x2cb0d246ff167424 */ /* 0x000fe400078e00ff */
[----:B------:R-:W-:Y:S02]  /*0d40*/  IMAD.MOV.U32 R23, RZ, RZ, 0x3e5ae5f1 ;  /* 0x3e5ae5f1ff177424 */ /* 0x000fe400078e00ff */
[----:B------:R-:W-:Y:S02]  /*0d50*/  IMAD.MOV.U32 R20, RZ, RZ, -0x3e107ad8 ;  /* 0xc1ef8528ff147424 */ /* 0x000fe400078e00ff */
[----:B------:R-:W-:Y:S01]  /*0d60*/  IMAD.MOV.U32 R21, RZ, RZ, 0x3e21eea7 ;  /* 0x3e21eea7ff157424 */ /* 0x000fe200078e00ff */
        /* <DEDUP_REMOVED lines=8> */
[----:B------:R-:W0:Y:S08]  /*0df0*/  FRND.F64 R14, R16 ;  /* 0x00000010000e7313 */ /* 0x000e300000301800 */
[----:B------:R-:W1:Y:S01]  /*0e00*/  F2I.S64.F64 R16, R16 ;  /* 0x0000001000107311 */ /* 0x000e620000301900 */
[----:B0-----:R-:W-:-:S08]  /*0e10*/  DFMA R14, R14, -0.5, R2 ;  /* 0xbfe000000e0e782b */ /* 0x001fd00000000002 */
[----:B------:R-:W-:Y:S01]  /*0e20*/  DMUL R18, R14, UR4 ;  /* 0x000000040e127c28 */ /* 0x000fe20008000000 */
[----:B------:R-:W-:Y:S01]  /*0e30*/  UMOV UR4, 0x54442d18 ;  /* 0x54442d1800047882 */ /* 0x000fe20000000000 */
[----:B------:R-:W-:Y:S01]  /*0e40*/  UMOV UR5, 0x400921fb ;  /* 0x400921fb00057882 */ /* 0x000fe20000000000 */
[----:B-1----:R-:W-:-:S05]  /*0e50*/  LOP3.LUT P1, RZ, R16, 0x2, RZ, 0xc0, !PT ;  /* 0x0000000210ff7812 */ /* 0x002fca000782c0ff */
[----:B------:R-:W-:Y:S01]  /*0e60*/  DFMA R18, R14, UR4, R18 ;  /* 0x000000040e127c2b */ /* 0x000fe20008000012 */
[----:B------:R-:W-:Y:S01]  /*0e70*/  UMOV UR4, 0xf9785eba ;  /* 0xf9785eba00047882 */ /* 0x000fe20000000000 */
[----:B------:R-:W-:-:S06]  /*0e80*/  UMOV UR5, 0x3de5db65 ;  /* 0x3de5db6500057882 */ /* 0x000fcc0000000000 */
[----:B------:R-:W-:-:S08]  /*0e90*/  DMUL R14, R18, R18 ;  /* 0x00000012120e7228 */ /* 0x000fd00000000000 */
[C---:B------:R-:W-:Y:S01]  /*0ea0*/  DFMA R22, R14.reuse, UR4, -R22 ;  /* 0x000000040e167c2b */ /* 0x040fe20008000816 */
[----:B------:R-:W-:Y:S01]  /*0eb0*/  UMOV UR4, 0x20fd8164 ;  /* 0x20fd816400047882 */ /* 0x000fe20000000000 */
[----:B------:R-:W-:Y:S02]  /*0ec0*/  UMOV UR5, 0x3da8ff83 ;  /* 0x3da8ff8300057882 */ /* 0x000fe40000000000 */
[C---:B------:R-:W-:Y:S01]  /*0ed0*/  DFMA R20, R14.reuse, -UR4, R20 ;  /* 0x800000040e147c2b */ /* 0x040fe20008000014 */
[----:B------:R-:W-:Y:S01]  /*0ee0*/  UMOV UR4, 0x69ace392 ;  /* 0x69ace39200047882 */ /* 0x000fe20000000000 */
[----:B------:R-:W-:Y:S02]  /*0ef0*/  UMOV UR5, 0x3ec71de3 ;  /* 0x3ec71de300057882 */ /* 0x000fe40000000000 */
[----:B------:R-:W-:Y:S01]  /*0f00*/  DFMA R22, R14, R22, UR4 ;  /* 0x000000040e167e2b */ /* 0x000fe20008000016 */
[----:B------:R-:W-:Y:S01]  /*0f10*/  UMOV UR4, 0x8e06e6d9 ;  /* 0x8e06e6d900047882 */ /* 0x000fe20000000000 */
[----:B------:R-:W-:-:S02]  /*0f20*/  UMOV UR5, 0x3e927e4f ;  /* 0x3e927e4f00057882 */ /* 0x000fc40000000000 */
[C---:B------:R-:W-:Y:S01]  /*0f30*/  DFMA R20, R14.reuse, R20, -UR4 ;  /* 0x800000040e147e2b */ /* 0x040fe20008000014 */
[----:B------:R-:W-:Y:S01]  /*0f40*/  UMOV UR4, 0x19db62a1 ;  /* 0x19db62a100047882 */ /* 0x000fe20000000000 */
[----:B------:R-:W-:Y:S02]  /*0f50*/  UMOV UR5, 0x3f2a01a0 ;  /* 0x3f2a01a000057882 */ /* 0x000fe40000000000 */
[C---:B------:R-:W-:Y:S01]  /*0f60*/  DFMA R22, R14.reuse, R22, -UR4 ;  /* 0x800000040e167e2b */ /* 0x040fe20008000016 */
[----:B------:R-:W-:Y:S01]  /*0f70*/  UMOV UR4, 0x19ddbce9 ;  /* 0x19ddbce900047882 */ /* 0x000fe20000000000 */
[----:B------:R-:W-:Y:S02]  /*0f80*/  UMOV UR5, 0x3efa01a0 ;  /* 0x3efa01a000057882 */ /* 0x000fe40000000000 */
[----:B------:R-:W-:Y:S01]  /*0f90*/  DFMA R20, R14, R20, UR4 ;  /* 0x000000040e147e2b */ /* 0x000fe20008000014 */
[----:B------:R-:W-:Y:S01]  /*0fa0*/  UMOV UR4, 0x11110818 ;  /* 0x1111081800047882 */ /* 0x000fe20000000000 */
[----:B------:R-:W-:-:S02]  /*0fb0*/  UMOV UR5, 0x3f811111 ;  /* 0x3f81111100057882 */ /* 0x000fc40000000000 */
[C---:B------:R-:W-:Y:S01]  /*0fc0*/  DFMA R22, R14.reuse, R22, UR4 ;  /* 0x000000040e167e2b */ /* 0x040fe20008000016 */
[----:B------:R-:W-:Y:S01]  /*0fd0*/  UMOV UR4, 0x16c15d47 ;  /* 0x16c15d4700047882 */ /* 0x000fe20000000000 */
[----:B------:R-:W-:Y:S02]  /*0fe0*/  UMOV UR5, 0x3f56c16c ;  /* 0x3f56c16c00057882 */ /* 0x000fe40000000000 */
[C---:B------:R-:W-:Y:S01]  /*0ff0*/  DFMA R20, R14.reuse, R20, -UR4 ;  /* 0x800000040e147e2b */ /* 0x040fe20008000014 */
[----:B------:R-:W-:Y:S01]  /*1000*/  UMOV UR4, 0x55555554 ;  /* 0x5555555400047882 */ /* 0x000fe20000000000 */
[----:B------:R-:W-:Y:S02]  /*1010*/  UMOV UR5, 0x3fc55555 ;  /* 0x3fc5555500057882 */ /* 0x000fe40000000000 */
[----:B------:R-:W-:Y:S01]  /*1020*/  DFMA R22, R14, R22, -UR4 ;  /* 0x800000040e167e2b */ /* 0x000fe20008000016 */
[----:B------:R-:W-:Y:S01]  /*1030*/  UMOV UR4, 0x55555551 ;  /* 0x5555555100047882 */ /* 0x000fe20000000000 */
[----:B------:R-:W-:-:S02]  /*1040*/  UMOV UR5, 0x3fa55555 ;  /* 0x3fa5555500057882 */ /* 0x000fc40000000000 */
[----:B------:R-:W-:-:S04]  /*1050*/  DFMA R20, R14, R20, UR4 ;  /* 0x000000040e147e2b */ /* 0x000fc80008000014 */
[----:B------:R-:W-:-:S04]  /*1060*/  DFMA R22, R14, R22, RZ ;  /* 0x000000160e16722b */ /* 0x000fc800000000ff */
[----:B------:R-:W-:-:S04]  /*1070*/  DFMA R20, R14, R20, -0.5 ;  /* 0xbfe000000e14742b */ /* 0x000fc80000000014 */
[----:B------:R-:W-:Y:S01]  /*1080*/  DFMA R22, R18, R22, R18 ;  /* 0x000000161216722b */ /* 0x000fe20000000012 */
[----:B------:R-:W-:-:S03]  /*1090*/  LOP3.LUT R18, R16, 0x1, RZ, 0xc0, !PT ;  /* 0x0000000110127812 */ /* 0x000fc600078ec0ff */
[----:B------:R-:W-:Y:S01]  /*10a0*/  DFMA R20, R14, R20, 1 ;  /* 0x3ff000000e14742b */ /* 0x000fe20000000014 */
[----:B------:R-:W-:Y:S02]  /*10b0*/  ISETP.NE.U32.AND P0, PT, R18, 0x1, PT ;  /* 0x000000011200780c */ /* 0x000fe40003f05070 */
[----:B------:R-:W0:Y:S02]  /*10c0*/  FRND.F64.TRUNC R18, R2 ;  /* 0x0000000200127313 */ /* 0x000e24000030d800 */
[----:B------:R-:W-:Y:S02]  /*10d0*/  ISETP.NE.U32.AND.EX P0, PT, RZ, RZ, PT, P0 ;  /* 0x000000ffff00720c */ /* 0x000fe40003f05100 */
[----:B------:R-:W-:-:S03]  /*10e0*/  LOP3.LUT R15, R23, 0x80000000, RZ, 0x3c, !PT ;  /* 0x80000000170f7812 */ /* 0x000fc600078e3cff */
[----:B------:R-:W-:Y:S02]  /*10f0*/  FSEL R16, R22, R20, !P0 ;  /* 0x0000001416107208 */ /* 0x000fe40004000000 */
[----:B------:R-:W-:Y:S02]  /*1100*/  FSEL R17, R15, R21, !P0 ;  /* 0x000000150f117208 */ /* 0x000fe40004000000 */
[----:B------:R-:W-:Y:S02]  /*1110*/  FSEL R15, R21, R23, !P0 ;  /* 0x00000017150f7208 */ /* 0x000fe40004000000 */
[----:B------:R-:W-:Y:S02]  /*1120*/  @P1 LOP3.LUT R23, R17, 0x80000000, RZ, 0x3c, !PT ;  /* 0x8000000011171812 */ /* 0x000fe400078e3cff */
[----:B------:R-:W-:Y:S01]  /*1130*/  FSEL R14, R20, R22, !P0 ;  /* 0x00000016140e7208 */ /* 0x000fe20004000000 */
[----:B0-----:R-:W-:Y:S02]  /*1140*/  DSETP.NEU.AND P0, PT, R2, R18, PT ;  /* 0x000000120200722a */ /* 0x001fe40003f0d000 */
[----:B------:R-:W-:Y:S01]  /*1150*/  DMUL R20, RZ, R2 ;  /* 0x00000002ff147228 */ /* 0x000fe20000000000 */
[----:B------:R-:W-:Y:S01]  /*1160*/  @P1 LOP3.LUT R19, R15, 0x80000000, RZ, 0x3c, !PT ;  /* 0x800000000f131812 */ /* 0x000fe200078e3cff */
[----:B------:R-:W-:-:S04]  /*1170*/  @P1 IMAD.MOV.U32 R17, RZ, RZ, R23 ;  /* 0x000000ffff111224 */ /* 0x000fc800078e0017 */
[----:B------:R-:W-:Y:S02]  /*1180*/  @P1 IMAD.MOV.U32 R15, RZ, RZ, R19 ;  /* 0x000000ffff0f1224 */ /* 0x000fe400078e0013 */
[----:B------:R-:W-:Y:S02]  /*1190*/  DADD R16, RZ, R16 ;  /* 0x00000000ff107229 */ /* 0x000fe40000000010 */
[----:B------:R-:W-:Y:S02]  /*11a0*/  FSEL R2, R20, R14, !P0 ;  /* 0x0000000e14027208 */ /* 0x000fe40004000000 */
[----:B------:R-:W-:-:S04]  /*11b0*/  FSEL R3, R21, R15, !P0 ;  /* 0x0000000f15037208 */ /* 0x000fc80004000000 */
[C---:B------:R-:W-:Y:S02]  /*11c0*/  DFMA R6, R16.reuse, R16, R6 ;  /* 0x000000101006722b */ /* 0x040fe40000000006 */
[----:B---3--:R-:W-:Y:S02]  /*11d0*/  DFMA R4, R16, R12, R4 ;  /* 0x0000000c1004722b */ /* 0x008fe40000000004 */
[C---:B------:R-:W-:Y:S02]  /*11e0*/  DFMA R10, R2.reuse, R2, R10 ;  /* 0x00000002020a722b */ /* 0x040fe4000000000a */
[----:B------:R-:W-:-:S11]  /*11f0*/  DFMA R8, R2, R12, R8 ;  /* 0x0000000c0208722b */ /* 0x000fd60000000008 */
.L_x_0:
[----:B------:R-:W0:Y:S01]  /*1200*/  MUFU.RCP64H R3, R7 ;  /* 0x0000000700037308 */ /* 0x000e220000001800 */
[----:B------:R-:W-:Y:S01]  /*1210*/  IMAD.MOV.U32 R2, RZ, RZ, 0x1 ;  /* 0x00000001ff027424 */ /* 0x000fe200078e00ff */
[----:B------:R-:W-:Y:S01]  /*1220*/  DMUL R14, R4, R4 ;  /* 0x00000004040e7228 */ /* 0x000fe20000000000 */
[----:B------:R-:W-:Y:S01]  /*1230*/  BSSY.RECONVERGENT B0, `(.L_x_3) ;  /* 0x0000014000007945 */ /* 0x000fe20003800200 */
[----:B------:R-:W-:-:S08]  /*1240*/  DMUL R8, R8, R8 ;  /* 0x0000000808087228 */ /* 0x000fd00000000000 */
[----:B------:R-:W-:Y:S01]  /*1250*/  FSETP.GEU.AND P1, PT, |R15|, 6.5827683646048100446e-37, PT ;  /* 0x036000000f00780b */ /* 0x000fe20003f2e200 */
[----:B0-----:R-:W-:-:S08]  /*1260*/  DFMA R12, R2, -R6, 1 ;  /* 0x3ff00000020c742b */ /* 0x001fd00000000806 */
[----:B------:R-:W-:-:S08]  /*1270*/  DFMA R12, R12, R12, R12 ;  /* 0x0000000c0c0c722b */ /* 0x000fd0000000000c */
[----:B------:R-:W-:-:S08]  /*1280*/  DFMA R12, R2, R12, R2 ;  /* 0x0000000c020c722b */ /* 0x000fd00000000002 */
[----:B------:R-:W-:-:S08]  /*1290*/  DFMA R2, R12, -R6, 1 ;  /* 0x3ff000000c02742b */ /* 0x000fd00000000806 */
[----:B------:R-:W-:-:S08]  /*12a0*/  DFMA R2, R12, R2, R12 ;  /* 0x000000020c02722b */ /* 0x000fd0000000000c */
[----:B------:R-:W-:-:S08]  /*12b0*/  DMUL R4, R14, R2 ;  /* 0x000000020e047228 */ /* 0x000fd00000000000 */
[----:B------:R-:W-:-:S08]  /*12c0*/  DFMA R12, R4, -R6, R14 ;  /* 0x80000006040c722b */ /* 0x000fd0000000000e */
[----:B------:R-:W-:-:S10]  /*12d0*/  DFMA R2, R2, R12, R4 ;  /* 0x0000000c0202722b */ /* 0x000fd40000000004 */
[----:B------:R-:W-:-:S05]  /*12e0*/  FFMA R4, RZ, R7, R3 ;  /* 0x00000007ff047223 */ /* 0x000fca0000000003 */
[----:B------:R-:W-:-:S13]  /*12f0*/  FSETP.GT.AND P0, PT, |R4|, 1.469367938527859385e-39, PT ;  /* 0x001000000400780b */ /* 0x000fda0003f04200 */
[----:B------:R-:W-:Y:S05]  /*1300*/  @P0 BRA P1, `(.L_x_4) ;  /* 0x0000000000180947 */ /* 0x000fea0000800000 */
[----:B------:R-:W-:Y:S01]  /*1310*/  IMAD.MOV.U32 R12, RZ, RZ, R14 ;  /* 0x000000ffff0c7224 */ /* 0x000fe200078e000e */
[----:B------:R-:W-:Y:S01]  /*1320*/  MOV R16, 0x1350 ;  /* 0x0000135000107802 */ /* 0x000fe20000000f00 */
[----:B------:R-:W-:-:S07]  /*1330*/  IMAD.MOV.U32 R13, RZ, RZ, R15 ;  /* 0x000000ffff0d7224 */ /* 0x000fce00078e000f */
[----:B------:R-:W-:Y:S05]  /*1340*/  CALL.REL.NOINC `($__internal_0_$__cuda_sm20_div_rn_f64_full) ;  /* 0x0000000000887944 */ /* 0x000fea0003c00000 */
[----:B------:R-:W-:Y:S02]  /*1350*/  IMAD.MOV.U32 R2, RZ, RZ, R4 ;  /* 0x000000ffff027224 */ /* 0x000fe400078e0004 */
[----:B------:R-:W-:-:S07]  /*1360*/  IMAD.MOV.U32 R3, RZ, RZ, R5 ;  /* 0x000000ffff037224 */ /* 0x000fce00078e0005 */
.L_x_4:
[----:B------:R-:W-:Y:S05]  /*1370*/  BSYNC.RECONVERGENT B0 ;  /* 0x0000000000007941 */ /* 0x000fea0003800200 */
.L_x_3:
[----:B------:R-:W0:Y:S01]  /*1380*/  MUFU.RCP64H R5, R11 ;  /* 0x0000000b00057308 */ /* 0x000e220000001800 */
[----:B------:R-:W-:Y:S01]  /*1390*/  IMAD.MOV.U32 R4, RZ, RZ, 0x1 ;  /* 0x00000001ff047424 */ /* 0x000fe200078e00ff */
[----:B------:R-:W-:Y:S01]  /*13a0*/  FSETP.GEU.AND P1, PT, |R9|, 6.5827683646048100446e-37, PT ;  /* 0x036000000900780b */ /* 0x000fe20003f2e200 */
[----:B------:R-:W-:Y:S04]  /*13b0*/  BSSY.RECONVERGENT B0, `(.L_x_5) ;  /* 0x0000012000007945 */ /* 0x000fe80003800200 */
        /* <DEDUP_REMOVED lines=13> */
[----:B------:R-:W-:Y:S02]  /*1490*/  IMAD.MOV.U32 R13, RZ, RZ, R9 ;  /* 0x000000ffff0d7224 */ /* 0x000fe400078e0009 */
[----:B------:R-:W-:Y:S02]  /*14a0*/  IMAD.MOV.U32 R6, RZ, RZ, R10 ;  /* 0x000000ffff067224 */ /* 0x000fe400078e000a */
[----:B------:R-:W-:-:S07]  /*14b0*/  IMAD.MOV.U32 R7, RZ, RZ, R11 ;  /* 0x000000ffff077224 */ /* 0x000fce00078e000b */
[----:B------:R-:W-:Y:S05]  /*14c0*/  CALL.REL.NOINC `($__internal_0_$__cuda_sm20_div_rn_f64_full) ;  /* 0x0000000000287944 */ /* 0x000fea0003c00000 */
.L_x_6:
[----:B------:R-:W-:Y:S05]  /*14d0*/  BSYNC.RECONVERGENT B0 ;  /* 0x0000000000007941 */ /* 0x000fea0003800200 */
.L_x_5:
[----:B------:R-:W0:Y:S01]  /*14e0*/  LDCU.64 UR6, c[0x0][0x398] ;  /* 0x00007300ff0677ac */ /* 0x000e220008000a00 */
[----:B------:R-:W-:Y:S01]  /*14f0*/  DADD R2, R4, R2 ;  /* 0x0000000004027229 */ /* 0x000fe20000000002 */
[----:B------:R-:W-:Y:S01]  /*1500*/  SHF.R.S32.HI R5, RZ, 0x1f, R0 ;  /* 0x0000001fff057819 */ /* 0x000fe20000011400 */
[----:B------:R-:W1:Y:S01]  /*1510*/  LDCU.64 UR4, c[0x0][0x3a0] ;  /* 0x00007400ff0477ac */ /* 0x000e620008000a00 */
[----:B0-----:R-:W-:-:S05]  /*1520*/  LEA R4, P0, R0, UR6, 0x3 ;  /* 0x0000000600047c11 */ /* 0x001fca000f8018ff */
[----:B-1----:R-:W-:Y:S01]  /*1530*/  DMUL R2, R2, UR4 ;  /* 0x0000000402027c28 */ /* 0x002fe20008000000 */
[----:B------:R-:W-:-:S06]  /*1540*/  LEA.HI.X R5, R0, UR7, R5, 0x3, P0 ;  /* 0x0000000700057c11 */ /* 0x000fcc00080f1c05 */
[----:B------:R-:W-:Y:S01]  /*1550*/  STG.E.64 desc[UR16][R4.64], R2 ;  /* 0x0000000204007986 */ /* 0x000fe2000c101b10 */
[----:B------:R-:W-:Y:S05]  /*1560*/  EXIT ;  /* 0x000000000000794d */ /* 0x000fea0003800000 */
        .weak           $__internal_0_$__cuda_sm20_div_rn_f64_full
        .type           $__internal_0_$__cuda_sm20_div_rn_f64_full,@function
        .size           $__internal_0_$__cuda_sm20_div_rn_f64_full,(.L_x_13 - $__internal_0_$__cuda_sm20_div_rn_f64_full)
$__internal_0_$__cuda_sm20_div_rn_f64_full:
[C---:B------:R-:W-:Y:S01]  /*1570*/  FSETP.GEU.AND P0, PT, |R7|.reuse, 1.469367938527859385e-39, PT ;  /* 0x001000000700780b */ /* 0x040fe20003f0e200 */
[----:B------:R-:W-:Y:S01]  /*1580*/  IMAD.MOV.U32 R14, RZ, RZ, 0x1 ;  /* 0x00000001ff0e7424 */ /* 0x000fe200078e00ff */
[----:B------:R-:W-:Y:S01]  /*1590*/  LOP3.LUT R4, R7, 0x800fffff, RZ, 0xc0, !PT ;  /* 0x800fffff07047812 */ /* 0x000fe200078ec0ff */
[----:B------:R-:W-:Y:S01]  /*15a0*/  BSSY.RECONVERGENT B1, `(.L_x_7) ;  /* 0x0000055000017945 */ /* 0x000fe20003800200 */
[C---:B------:R-:W-:Y:S02]  /*15b0*/  FSETP.GEU.AND P2, PT, |R13|.reuse, 1.469367938527859385e-39, PT ;  /* 0x001000000d00780b */ /* 0x040fe40003f4e200 */
[----:B------:R-:W-:Y:S01]  /*15c0*/  LOP3.LUT R5, R4, 0x3ff00000, RZ, 0xfc, !PT ;  /* 0x3ff0000004057812 */ /* 0x000fe200078efcff */
[----:B------:R-:W-:Y:S01]  /*15d0*/  IMAD.MOV.U32 R4, RZ, RZ, R6 ;  /* 0x000000ffff047224 */ /* 0x000fe200078e0006 */
[----:B------:R-:W-:Y:S02]  /*15e0*/  LOP3.LUT R17, R13, 0x7ff00000, RZ, 0xc0, !PT ;  /* 0x7ff000000d117812 */ /* 0x000fe400078ec0ff */
[----:B------:R-:W-:-:S03]  /*15f0*/  LOP3.LUT R20, R7, 0x7ff00000, RZ, 0xc0, !PT ;  /* 0x7ff0000007147812 */ /* 0x000fc600078ec0ff */
[----:B------:R-:W-:Y:S01]  /*1600*/  @!P0 DMUL R4, R6, 8.98846567431157953865e+307 ;  /* 0x7fe0000006048828 */ /* 0x000fe20000000000 */
[----:B------:R-:W-:-:S03]  /*1610*/  ISETP.GE.U32.AND P1, PT, R17, R20, PT ;  /* 0x000000141100720c */ /* 0x000fc60003f26070 */
[----:B------:R-:W-:Y:S02]  /*1620*/  @!P2 LOP3.LUT R24, R7, 0x7ff00000, RZ, 0xc0, !PT ;  /* 0x7ff000000718a812 */ /* 0x000fe400078ec0ff */
[----:B------:R-:W0:Y:S02]  /*1630*/  MUFU.RCP64H R15, R5 ;  /* 0x00000005000f7308 */ /* 0x000e240000001800 */
[----:B------:R-:W-:Y:S01]  /*1640*/  @!P2 ISETP.GE.U32.AND P3, PT, R17, R24, PT ;  /* 0x000000181100a20c */ /* 0x000fe20003f66070 */
[----:B0-----:R-:W-:-:S08]  /*1650*/  DFMA R18, R14, -R4, 1 ;  /* 0x3ff000000e12742b */ /* 0x001fd00000000804 */
[----:B------:R-:W-:Y:S01]  /*1660*/  DFMA R22, R18, R18, R18 ;  /* 0x000000121216722b */ /* 0x000fe20000000012 */
[----:B------:R-:W-:-:S05]  /*1670*/  IMAD.MOV.U32 R18, RZ, RZ, 0x1ca00000 ;  /* 0x1ca00000ff127424 */ /* 0x000fca00078e00ff */
[C---:B------:R-:W-:Y:S02]  /*1680*/  @!P2 SEL R19, R18.reuse, 0x63400000, !P3 ;  /* 0x634000001213a807 */ /* 0x040fe40005800000 */
[----:B------:R-:W-:Y:S01]  /*1690*/  DFMA R24, R14, R22, R14 ;  /* 0x000000160e18722b */ /* 0x000fe2000000000e */
[----:B------:R-:W-:Y:S01]  /*16a0*/  SEL R15, R18, 0x63400000, !P1 ;  /* 0x63400000120f7807 */ /* 0x000fe20004800000 */
[----:B------:R-:W-:Y:S01]  /*16b0*/  IMAD.MOV.U32 R14, RZ, RZ, R12 ;  /* 0x000000ffff0e7224 */ /* 0x000fe200078e000c */
[--C-:B------:R-:W-:Y:S01]  /*16c0*/  @!P2 LOP3.LUT R19, R19, 0x80000000, R13.reuse, 0xf8, !PT ;  /* 0x800000001313a812 */ /* 0x100fe200078ef80d */
[----:B------:R-:W-:Y:S01]  /*16d0*/  @!P2 IMAD.MOV.U32 R22, RZ, RZ, RZ ;  /* 0x000000ffff16a224 */ /* 0x000fe200078e00ff */
[----:B------:R-:W-:Y:S02]  /*16e0*/  LOP3.LUT R15, R15, 0x800fffff, R13, 0xf8, !PT ;  /* 0x800fffff0f0f7812 */ /* 0x000fe400078ef80d */
[----:B------:R-:W-:Y:S01]  /*16f0*/  @!P2 LOP3.LUT R23, R19, 0x100000, RZ, 0xfc, !PT ;  /* 0x001000001317a812 */ /* 0x000fe200078efcff */
[----:B------:R-:W-:-:S05]  /*1700*/  DFMA R26, R24, -R4, 1 ;  /* 0x3ff00000181a742b */ /* 0x000fca0000000804 */
[----:B------:R-:W-:-:S03]  /*1710*/  @!P2 DFMA R14, R14, 2, -R22 ;  /* 0x400000000e0ea82b */ /* 0x000fc60000000816 */
[----:B------:R-:W-:Y:S01]  /*1720*/  DFMA R22, R24, R26, R24 ;  /* 0x0000001a1816722b */ /* 0x000fe20000000018 */
[----:B------:R-:W-:Y:S02]  /*1730*/  IMAD.MOV.U32 R27, RZ, RZ, R17 ;  /* 0x000000ffff1b7224 */ /* 0x000fe400078e0011 */
[----:B------:R-:W-:Y:S01]  /*1740*/  IMAD.MOV.U32 R26, RZ, RZ, R20 ;  /* 0x000000ffff1a7224 */ /* 0x000fe200078e0014 */
[----:B------:R-:W-:-:S03]  /*1750*/  @!P0 LOP3.LUT R26, R5, 0x7ff00000, RZ, 0xc0, !PT ;  /* 0x7ff00000051a8812 */ /* 0x000fc600078ec0ff */
[----:B------:R-:W-:Y:S01]  /*1760*/  @!P2 LOP3.LUT R27, R15, 0x7ff00000, RZ, 0xc0, !PT ;  /* 0x7ff000000f1ba812 */ /* 0x000fe200078ec0ff */
[----:B------:R-:W-:Y:S01]  /*1770*/  DMUL R24, R22, R14 ;  /* 0x0000000e16187228 */ /* 0x000fe20000000000 */
[----:B------:R-:W-:-:S03]  /*1780*/  VIADD R28, R26, 0xffffffff ;  /* 0xffffffff1a1c7836 */ /* 0x000fc60000000000 */
[----:B------:R-:W-:-:S04]  /*1790*/  VIADD R19, R27, 0xffffffff ;  /* 0xffffffff1b137836 */ /* 0x000fc80000000000 */
[----:B------:R-:W-:Y:S01]  /*17a0*/  DFMA R20, R24, -R4, R14 ;  /* 0x800000041814722b */ /* 0x000fe2000000000e */
[----:B------:R-:W-:-:S04]  /*17b0*/  ISETP.GT.U32.AND P0, PT, R19, 0x7feffffe, PT ;  /* 0x7feffffe1300780c */ /* 0x000fc80003f04070 */
[----:B------:R-:W-:-:S03]  /*17c0*/  ISETP.GT.U32.OR P0, PT, R28, 0x7feffffe, P0 ;  /* 0x7feffffe1c00780c */ /* 0x000fc60000704470 */
[----:B------:R-:W-:-:S10]  /*17d0*/  DFMA R20, R22, R20, R24 ;  /* 0x000000141614722b */ /* 0x000fd40000000018 */
[----:B------:R-:W-:Y:S05]  /*17e0*/  @P0 BRA `(.L_x_8) ;  /* 0x00000000006c0947 */ /* 0x000fea0003800000 */
[----:B------:R-:W-:-:S04]  /*17f0*/  LOP3.LUT R22, R7, 0x7ff00000, RZ, 0xc0, !PT ;  /* 0x7ff0000007167812 */ /* 0x000fc800078ec0ff */
[CC--:B------:R-:W-:Y:S02]  /*1800*/  VIADDMNMX R12, R17.reuse, -R22.reuse, 0xb9600000, !PT ;  /* 0xb9600000110c7446 */ /* 0x0c0fe40007800916 */
[----:B------:R-:W-:Y:S02]  /*1810*/  ISETP.GE.U32.AND P0, PT, R17, R22, PT ;  /* 0x000000161100720c */ /* 0x000fe40003f06070 */
[----:B------:R-:W-:Y:S02]  /*1820*/  VIMNMX R12, PT, PT, R12, 0x46a00000, PT ;  /* 0x46a000000c0c7848 */ /* 0x000fe40003fe0100 */
[----:B------:R-:W-:-:S05]  /*1830*/  SEL R17, R18, 0x63400000, !P0 ;  /* 0x6340000012117807 */ /* 0x000fca0004000000 */
[----:B------:R-:W-:Y:S02]  /*1840*/  IMAD.IADD R17, R12, 0x1, -R17 ;  /* 0x000000010c117824 */ /* 0x000fe400078e0a11 */
[----:B------:R-:W-:Y:S02]  /*1850*/  IMAD.MOV.U32 R12, RZ, RZ, RZ ;  /* 0x000000ffff0c7224 */ /* 0x000fe400078e00ff */
[----:B------:R-:W-:-:S06]  /*1860*/  VIADD R13, R17, 0x7fe00000 ;  /* 0x7fe00000110d7836 */ /* 0x000fcc0000000000 */
[----:B------:R-:W-:-:S10]  /*1870*/  DMUL R18, R20, R12 ;  /* 0x0000000c14127228 */ /* 0x000fd40000000000 */
[----:B------:R-:W-:-:S13]  /*1880*/  FSETP.GTU.AND P0, PT, |R19|, 1.469367938527859385e-39, PT ;  /* 0x001000001300780b */ /* 0x000fda0003f0c200 */
[----:B------:R-:W-:Y:S05]  /*1890*/  @P0 BRA `(.L_x_9) ;  /* 0x0000000000940947 */ /* 0x000fea0003800000 */
[----:B------:R-:W-:Y:S01]  /*18a0*/  DFMA R4, R20, -R4, R14 ;  /* 0x800000041404722b */ /* 0x000fe2000000000e */
[----:B------:R-:W-:-:S09]  /*18b0*/  IMAD.MOV.U32 R12, RZ, RZ, RZ ;  /* 0x000000ffff0c7224 */ /* 0x000fd200078e00ff */
[C---:B------:R-:W-:Y:S02]  /*18c0*/  FSETP.NEU.AND P0, PT, R5.reuse, RZ, PT ;  /* 0x000000ff0500720b */ /* 0x040fe40003f0d000 */
[----:B------:R-:W-:-:S04]  /*18d0*/  LOP3.LUT R7, R5, 0x80000000, R7, 0x48, !PT ;  /* 0x8000000005077812 */ /* 0x000fc800078e4807 */
[----:B------:R-:W-:-:S07]  /*18e0*/  LOP3.LUT R13, R7, R13, RZ, 0xfc, !PT ;  /* 0x0000000d070d7212 */ /* 0x000fce00078efcff */
[----:B------:R-:W-:Y:S05]  /*18f0*/  @!P0 BRA `(.L_x_9) ;  /* 0x00000000007c8947 */ /* 0x000fea0003800000 */
[----:B------:R-:W-:Y:S01]  /*1900*/  IMAD.MOV R5, RZ, RZ, -R17 ;  /* 0x000000ffff057224 */ /* 0x000fe200078e0a11 */
[----:B------:R-:W-:Y:S01]  /*1910*/  DMUL.RP R12, R20, R12 ;  /* 0x0000000c140c7228 */ /* 0x000fe20000008000 */
[----:B------:R-:W-:-:S06]  /*1920*/  IMAD.MOV.U32 R4, RZ, RZ, RZ ;  /* 0x000000ffff047224 */ /* 0x000fcc00078e00ff */
[----:B------:R-:W-:-:S03]  /*1930*/  DFMA R4, R18, -R4, R20 ;  /* 0x800000041204722b */ /* 0x000fc60000000014 */
[----:B------:R-:W-:-:S03]  /*1940*/  LOP3.LUT R7, R13, R7, RZ, 0x3c, !PT ;  /* 0x000000070d077212 */ /* 0x000fc600078e3cff */
[----:B------:R-:W-:-:S04]  /*1950*/  IADD3 R4, PT, PT, -R17, -0x43300000, RZ ;  /* 0xbcd0000011047810 */ /* 0x000fc80007ffe1ff */
[----:B------:R-:W-:-:S04]  /*1960*/  FSETP.NEU.AND P0, PT, |R5|, R4, PT ;  /* 0x000000040500720b */ /* 0x000fc80003f0d200 */
[----:B------:R-:W-:Y:S02]  /*1970*/  FSEL R18, R12, R18, !P0 ;  /* 0x000000120c127208 */ /* 0x000fe40004000000 */
[----:B------:R-:W-:Y:S01]  /*1980*/  FSEL R19, R7, R19, !P0 ;  /* 0x0000001307137208 */ /* 0x000fe20004000000 */
[----:B------:R-:W-:Y:S06]  /*1990*/  BRA `(.L_x_9) ;  /* 0x0000000000547947 */ /* 0x000fec0003800000 */
.L_x_8:
[----:B------:R-:W-:-:S14]  /*19a0*/  DSETP.NAN.AND P0, PT, R12, R12, PT ;  /* 0x0000000c0c00722a */ /* 0x000fdc0003f08000 */
[----:B------:R-:W-:Y:S05]  /*19b0*/  @P0 BRA `(.L_x_10) ;  /* 0x0000000000440947 */ /* 0x000fea0003800000 */
[----:B------:R-:W-:-:S14]  /*19c0*/  DSETP.NAN.AND P0, PT, R6, R6, PT ;  /* 0x000000060600722a */ /* 0x000fdc0003f08000 */
[----:B------:R-:W-:Y:S05]  /*19d0*/  @P0 BRA `(.L_x_11) ;  /* 0x0000000000300947 */ /* 0x000fea0003800000 */
[----:B------:R-:W-:Y:S01]  /*19e0*/  ISETP.NE.AND P0, PT, R27, R26, PT ;  /* 0x0000001a1b00720c */ /* 0x000fe20003f05270 */
[----:B------:R-:W-:Y:S02]  /*19f0*/  IMAD.MOV.U32 R18, RZ, RZ, 0x0 ;  /* 0x00000000ff127424 */ /* 0x000fe400078e00ff */
[----:B------:R-:W-:-:S10]  /*1a00*/  IMAD.MOV.U32 R19, RZ, RZ, -0x80000 ;  /* 0xfff80000ff137424 */ /* 0x000fd400078e00ff */
[----:B------:R-:W-:Y:S05]  /*1a10*/  @!P0 BRA `(.L_x_9) ;  /* 0x0000000000348947 */ /* 0x000fea0003800000 */
[----:B------:R-:W-:Y:S02]  /*1a20*/  ISETP.NE.AND P0, PT, R27, 0x7ff00000, PT ;  /* 0x7ff000001b00780c */ /* 0x000fe40003f05270 */
[----:B------:R-:W-:Y:S02]  /*1a30*/  LOP3.LUT R19, R13, 0x80000000, R7, 0x48, !PT ;  /* 0x800000000d137812 */ /* 0x000fe400078e4807 */
[----:B------:R-:W-:-:S13]  /*1a40*/  ISETP.EQ.OR P0, PT, R26, RZ, !P0 ;  /* 0x000000ff1a00720c */ /* 0x000fda0004702670 */
[----:B------:R-:W-:Y:S01]  /*1a50*/  @P0 LOP3.LUT R4, R19, 0x7ff00000, RZ, 0xfc, !PT ;  /* 0x7ff0000013040812 */ /* 0x000fe200078efcff */
[----:B------:R-:W-:Y:S02]  /*1a60*/  @!P0 IMAD.MOV.U32 R18, RZ, RZ, RZ ;  /* 0x000000ffff128224 */ /* 0x000fe400078e00ff */
[----:B------:R-:W-:Y:S02]  /*1a70*/  @P0 IMAD.MOV.U32 R18, RZ, RZ, RZ ;  /* 0x000000ffff120224 */ /* 0x000fe400078e00ff */
[----:B------:R-:W-:Y:S01]  /*1a80*/  @P0 IMAD.MOV.U32 R19, RZ, RZ, R4 ;  /* 0x000000ffff130224 */ /* 0x000fe200078e0004 */
[----:B------:R-:W-:Y:S06]  /*1a90*/  BRA `(.L_x_9) ;  /* 0x0000000000147947 */ /* 0x000fec0003800000 */
.L_x_11:
[----:B------:R-:W-:Y:S01]  /*1aa0*/  LOP3.LUT R19, R7, 0x80000, RZ, 0xfc, !PT ;  /* 0x0008000007137812 */ /* 0x000fe200078efcff */
[----:B------:R-:W-:Y:S01]  /*1ab0*/  IMAD.MOV.U32 R18, RZ, RZ, R6 ;  /* 0x000000ffff127224 */ /* 0x000fe200078e0006 */
[----:B------:R-:W-:Y:S06]  /*1ac0*/  BRA `(.L_x_9) ;  /* 0x0000000000087947 */ /* 0x000fec0003800000 */
.L_x_10:
[----:B------:R-:W-:Y:S01]  /*1ad0*/  LOP3.LUT R19, R13, 0x80000, RZ, 0xfc, !PT ;  /* 0x000800000d137812 */ /* 0x000fe200078efcff */
[----:B------:R-:W-:-:S07]  /*1ae0*/  IMAD.MOV.U32 R18, RZ, RZ, R12 ;  /* 0x000000ffff127224 */ /* 0x000fce00078e000c */
.L_x_9:
[----:B------:R-:W-:Y:S05]  /*1af0*/  BSYNC.RECONVERGENT B1 ;  /* 0x0000000000017941 */ /* 0x000fea0003800200 */
.L_x_7:
[----:B------:R-:W-:Y:S02]  /*1b00*/  IMAD.MOV.U32 R17, RZ, RZ, 0x0 ;  /* 0x00000000ff117424 */ /* 0x000fe400078e00ff */
[----:B------:R-:W-:Y:S02]  /*1b10*/  IMAD.MOV.U32 R4, RZ, RZ, R18 ;  /* 0x000000ffff047224 */ /* 0x000fe400078e0012 */
[----:B------:R-:W-:Y:S01]  /*1b20*/  IMAD.MOV.U32 R5, RZ, RZ, R19 ;  /* 0x000000ffff057224 */ /* 0x000fe200078e0013 */
[----:B------:R-:W-:Y:S06]  /*1b30*/  RET.REL.NODEC R16 `(_Z21periodogram_frequencyPdS_S_S_dmm) ;  /* 0xffffffe410307950 */ /* 0x000fec0003c3ffff */
.L_x_12:
[----:B------:R-:W-:-:S00]  /*1b40*/  BRA `(.L_x_12) ;  /* 0xfffffffc00fc7947 */ /* 0x000fc0000383ffff */
[----:B------:R-:W-:-:S00]  /*1b50*/  NOP ;  /* 0x0000000000007918 */ /* 0x000fc00000000000 */
        /* <DEDUP_REMOVED lines=10> */
.L_x_13:


//--------------------- .nv.shared.reserved.0     --------------------------
	.section	.nv.shared.reserved.0,"aw",@nobits
	.weak		__nv_reservedSMEM_offset_0_alias
	.size		__nv_reservedSMEM_offset_0_alias, 0, 64
	.other		__nv_reservedSMEM_offset_0_alias,@"STO_CUDA_RESERVED_SHARED STV_DEFAULT"
__nv_reservedSMEM_offset_0_alias:
	.zero		0
	.zero		64


//--------------------- .nv.constant0._Z21periodogram_frequencyPdS_S_S_dmm --------------------------
	.section	.nv.constant0._Z21periodogram_frequencyPdS_S_S_dmm,"a",@progbits
	.sectionflags	@""
	.align	4
.nv.constant0._Z21periodogram_frequencyPdS_S_S_dmm:
	.zero		952


//--------------------- SYMBOLS --------------------------

	.type		.nv.reservedSmem.offset0,@object
	.size		.nv.reservedSmem.offset0,0x4
